// auto-generated by cutlass_sweep.gemm — config: {"arch": "sm_100", "cluster_m": 4, "cluster_n": 4, "dtype": "e5m2", "dtype_b": "e5m2", "layout": "nt", "stages": 0, "tile_k": 64, "tile_m": 128, "tile_n": 256}
#include "cutlass/cutlass.h"
#include "cutlass/gemm/collective/collective_builder.hpp"
#include "cutlass/gemm/device/gemm_universal_adapter.h"
#include "cutlass/gemm/kernel/gemm_universal.hpp"
#include "cutlass/epilogue/collective/collective_builder.hpp"

using ElemA = cutlass::float_e5m2_t;
using ElemB = cutlass::float_e5m2_t;
using ElemCD = cutlass::float_e5m2_t;
using Acc  = float;
using TileShape    = cute::Shape<cute::_128, cute::_256, cute::_64>;
using ClusterShape = cute::Shape<cute::_4, cute::_4, cute::_1>;

using CollectiveEpilogue = typename cutlass::epilogue::collective::CollectiveBuilder<
    cutlass::arch::Sm100, cutlass::arch::OpClassTensorOp,
    TileShape, ClusterShape,
    cutlass::epilogue::collective::EpilogueTileAuto,
    Acc, Acc,
    ElemCD, cutlass::layout::RowMajor, 128 / cutlass::sizeof_bits<ElemCD>::value,
    ElemCD, cutlass::layout::RowMajor, 128 / cutlass::sizeof_bits<ElemCD>::value,
    cutlass::epilogue::collective::EpilogueScheduleAuto
  >::CollectiveOp;

using CollectiveMainloop = typename cutlass::gemm::collective::CollectiveBuilder<
    cutlass::arch::Sm100, cutlass::arch::OpClassTensorOp,
    ElemA, cutlass::layout::RowMajor, 128 / cutlass::sizeof_bits<ElemA>::value,
    ElemB, cutlass::layout::ColumnMajor, 128 / cutlass::sizeof_bits<ElemB>::value,
    Acc,
    TileShape, ClusterShape,
    cutlass::gemm::collective::StageCountAutoCarveout<static_cast<int>(sizeof(typename CollectiveEpilogue::SharedStorage))>,
    cutlass::gemm::collective::KernelScheduleAuto
  >::CollectiveOp;

using GemmKernel = cutlass::gemm::kernel::GemmUniversal<
    cute::Shape<int,int,int,int>,
    CollectiveMainloop,
    CollectiveEpilogue
>;
using Gemm = cutlass::gemm::device::GemmUniversalAdapter<GemmKernel>;

// Force the device kernel symbol into the cubin without needing a host main.
auto* _anchor = &cutlass::device_kernel<GemmKernel>;


// ===== COMPILED SASS (sm_100a) =====

	.target	sm_100a

	.elftype	@"ET_EXEC"


//--------------------- .note.nv.tkinfo           --------------------------
	.section	.note.nv.tkinfo,"",@"SHT_NOTE"
	.sectionflags	@"SHF_NOTE_NV_TKINFO"
	.tkinfo
        /*0018*/ 	.word	0x00000002
        /*0030*/ 	.string	""
        /*0030*/ 	.string	"ptxas"
        /*0030*/ 	.string	"Cuda compilation tools, release 13.0, V13.0.88"
        /*0030*/ 	.string	"Build cuda_13.0.r13.0/compiler.36424714_0"
        /*0030*/ 	.string	"-arch sm_100a -m 64 "



//--------------------- .note.nv.cuinfo           --------------------------
	.section	.note.nv.cuinfo,"",@"SHT_NOTE"
	.sectionflags	@"SHF_NOTE_NV_CUINFO"
        /*0018*/ 	.short	0x0002
        /*001a*/ 	.short	0x0064
        /*001c*/ 	.short	0x0082
	.zero		2


//--------------------- .nv.info                  --------------------------
	.section	.nv.info,"",@"SHT_CUDA_INFO"
	.align	4


	//----- nvinfo : EIATTR_REGCOUNT
	.align		4
        /*0000*/ 	.byte	0x04, 0x2f
        /*0002*/ 	.short	(.L_20 - .L_19)
	.align		4
.L_19:
        /*0004*/ 	.word	index@(_ZN7cutlass13device_kernelINS_4gemm6kernel13GemmUniversalIN4cute5tupleIJiiiiEEENS1_10collective13CollectiveMmaINS1_35MainloopSm100TmaUmmaWarpSpecializedILi16ELi2ELi4ENS5_IJNS4_1CILi4EEESB_NSA_ILi1EEEEEEEENS5_IJNSA_ILi128EEENSA_ILi256EEENSA_ILi64EEEEEENS_12float_e5m2_tENS5_IJlSC_lEEESJ_SK_NS4_8TiledMMAINS4_8MMA_AtomIJNS4_10MMA_TraitsINS4_25SM100_MMA_F8F6F4_2x1SM_SSEJSJ_SJ_fSF_SG_NS4_17integral_constantINS4_4UMMA5MajorELSR_0EEESS_NSP_INSQ_7ScaleInELST_0EEESU_EEEEEENS4_6LayoutINS5_IJSC_SC_SC_EEENS5_IJNSA_ILi0EEESZ_SZ_EEEEENS5_IJNS4_10UnderscoreES12_S12_EEEEENS4_28SM100_TMA_2SM_LOAD_MULTICASTENS4_14ComposedLayoutINS4_7SwizzleILi2ELi4ELi3EEENS4_18smem_ptr_flag_bitsILi8EEENSX_INS5_IJNSA_ILi8EEESH_EEENS5_IJSH_SC_EEEEEEEvNS4_8identityES15_S1F_vS1G_EENS_8epilogue10collective18CollectiveEpilogueINS1I_23Sm100TmaWarpSpecializedILi4ELi2ELi32ELb0ELb0EEEJNS5_IJSH_SG_SH_EEENS5_IJNSX_ISH_SC_EENSX_INS5_IJNSA_ILi32EEENSA_ILi2EEEEEENS5_IJSC_SF_EEEEEEEESJ_SK_SJ_SK_NS1I_6fusion15FusionCallbacksIS1M_NS1V_17LinearCombinationISJ_fSJ_fLNS_15FloatRoundStyleE2EEES1N_S1U_JEEENS4_5SM1004TMEM4LOAD26SM100_TMEM_LOAD_32dp32b32xENS4_13SM90_TMA_LOADENS16_INS17_ILi1ELi4ELi3EEES1A_NSX_INS5_IJS1B_S1P_EEENS5_IJS1P_SC_EEEEEEENS4_39AutoVectorizingCopyWithAssumedAlignmentILi128EEENS4_14SM90_TMA_STOREES2A_S2C_S2C_EEEvvEEEEvNT_6ParamsE)
        /*0008*/ 	.word	0x00000075


	//----- nvinfo : EIATTR_FRAME_SIZE
	.align		4
.L_20:
        /*000c*/ 	.byte	0x04, 0x11
        /*000e*/ 	.short	(.L_22 - .L_21)
	.align		4
.L_21:
        /*0010*/ 	.word	index@($__internal_2_$__cuda_sm10x_tcgen05_guardrail_trap_unallocated_columns_being_dealloced)
        /*0014*/ 	.word	0x00000000


	//----- nvinfo : EIATTR_FRAME_SIZE
	.align		4
.L_22:
        /*0018*/ 	.byte	0x04, 0x11
        /*001a*/ 	.short	(.L_24 - .L_23)
	.align		4
.L_23:
        /*001c*/ 	.word	index@($__internal_1_$__cuda_sm10x_tcgen05_guardrail_trap_phase_invalid_during_alloc)
        /*0020*/ 	.word	0x00000000


	//----- nvinfo : EIATTR_FRAME_SIZE
	.align		4
.L_24:
        /*0024*/ 	.byte	0x04, 0x11
        /*0026*/ 	.short	(.L_26 - .L_25)
	.align		4
.L_25:
        /*0028*/ 	.word	index@($__internal_0_$__cuda_sm10x_tcgen05_guardrail_trap_col_being_dealloced_not_returned_by_alloc)
        /*002c*/ 	.word	0x00000000


	//----- nvinfo : EIATTR_FRAME_SIZE
	.align		4
.L_26:
        /*0030*/ 	.byte	0x04, 0x11
        /*0032*/ 	.short	(.L_28 - .L_27)
	.align		4
.L_27:
        /*0034*/ 	.word	index@(_ZN7cutlass13device_kernelINS_4gemm6kernel13GemmUniversalIN4cute5tupleIJiiiiEEENS1_10collective13CollectiveMmaINS1_35MainloopSm100TmaUmmaWarpSpecializedILi16ELi2ELi4ENS5_IJNS4_1CILi4EEESB_NSA_ILi1EEEEEEEENS5_IJNSA_ILi128EEENSA_ILi256EEENSA_ILi64EEEEEENS_12float_e5m2_tENS5_IJlSC_lEEESJ_SK_NS4_8TiledMMAINS4_8MMA_AtomIJNS4_10MMA_TraitsINS4_25SM100_MMA_F8F6F4_2x1SM_SSEJSJ_SJ_fSF_SG_NS4_17integral_constantINS4_4UMMA5MajorELSR_0EEESS_NSP_INSQ_7ScaleInELST_0EEESU_EEEEEENS4_6LayoutINS5_IJSC_SC_SC_EEENS5_IJNSA_ILi0EEESZ_SZ_EEEEENS5_IJNS4_10UnderscoreES12_S12_EEEEENS4_28SM100_TMA_2SM_LOAD_MULTICASTENS4_14ComposedLayoutINS4_7SwizzleILi2ELi4ELi3EEENS4_18smem_ptr_flag_bitsILi8EEENSX_INS5_IJNSA_ILi8EEESH_EEENS5_IJSH_SC_EEEEEEEvNS4_8identityES15_S1F_vS1G_EENS_8epilogue10collective18CollectiveEpilogueINS1I_23Sm100TmaWarpSpecializedILi4ELi2ELi32ELb0ELb0EEEJNS5_IJSH_SG_SH_EEENS5_IJNSX_ISH_SC_EENSX_INS5_IJNSA_ILi32EEENSA_ILi2EEEEEENS5_IJSC_SF_EEEEEEEESJ_SK_SJ_SK_NS1I_6fusion15FusionCallbacksIS1M_NS1V_17LinearCombinationISJ_fSJ_fLNS_15FloatRoundStyleE2EEES1N_S1U_JEEENS4_5SM1004TMEM4LOAD26SM100_TMEM_LOAD_32dp32b32xENS4_13SM90_TMA_LOADENS16_INS17_ILi1ELi4ELi3EEES1A_NSX_INS5_IJS1B_S1P_EEENS5_IJS1P_SC_EEEEEEENS4_39AutoVectorizingCopyWithAssumedAlignmentILi128EEENS4_14SM90_TMA_STOREES2A_S2C_S2C_EEEvvEEEEvNT_6ParamsE)
        /*0038*/ 	.word	0x00000000


	//----- nvinfo : EIATTR_MIN_STACK_SIZE
	.align		4
.L_28:
        /*003c*/ 	.byte	0x04, 0x12
        /*003e*/ 	.short	(.L_30 - .L_29)
	.align		4
.L_29:
        /*0040*/ 	.word	index@(_ZN7cutlass13device_kernelINS_4gemm6kernel13GemmUniversalIN4cute5tupleIJiiiiEEENS1_10collective13CollectiveMmaINS1_35MainloopSm100TmaUmmaWarpSpecializedILi16ELi2ELi4ENS5_IJNS4_1CILi4EEESB_NSA_ILi1EEEEEEEENS5_IJNSA_ILi128EEENSA_ILi256EEENSA_ILi64EEEEEENS_12float_e5m2_tENS5_IJlSC_lEEESJ_SK_NS4_8TiledMMAINS4_8MMA_AtomIJNS4_10MMA_TraitsINS4_25SM100_MMA_F8F6F4_2x1SM_SSEJSJ_SJ_fSF_SG_NS4_17integral_constantINS4_4UMMA5MajorELSR_0EEESS_NSP_INSQ_7ScaleInELST_0EEESU_EEEEEENS4_6LayoutINS5_IJSC_SC_SC_EEENS5_IJNSA_ILi0EEESZ_SZ_EEEEENS5_IJNS4_10UnderscoreES12_S12_EEEEENS4_28SM100_TMA_2SM_LOAD_MULTICASTENS4_14ComposedLayoutINS4_7SwizzleILi2ELi4ELi3EEENS4_18smem_ptr_flag_bitsILi8EEENSX_INS5_IJNSA_ILi8EEESH_EEENS5_IJSH_SC_EEEEEEEvNS4_8identityES15_S1F_vS1G_EENS_8epilogue10collective18CollectiveEpilogueINS1I_23Sm100TmaWarpSpecializedILi4ELi2ELi32ELb0ELb0EEEJNS5_IJSH_SG_SH_EEENS5_IJNSX_ISH_SC_EENSX_INS5_IJNSA_ILi32EEENSA_ILi2EEEEEENS5_IJSC_SF_EEEEEEEESJ_SK_SJ_SK_NS1I_6fusion15FusionCallbacksIS1M_NS1V_17LinearCombinationISJ_fSJ_fLNS_15FloatRoundStyleE2EEES1N_S1U_JEEENS4_5SM1004TMEM4LOAD26SM100_TMEM_LOAD_32dp32b32xENS4_13SM90_TMA_LOADENS16_INS17_ILi1ELi4ELi3EEES1A_NSX_INS5_IJS1B_S1P_EEENS5_IJS1P_SC_EEEEEEENS4_39AutoVectorizingCopyWithAssumedAlignmentILi128EEENS4_14SM90_TMA_STOREES2A_S2C_S2C_EEEvvEEEEvNT_6ParamsE)
        /*0044*/ 	.word	0x00000000
.L_30:


//--------------------- .nv.compat                --------------------------
	.section	.nv.compat,"",@"SHT_CUDA_COMPAT_INFO"
	.align	4
        /*0000*/ 	.byte	0x02, 0x09, 0x01, 0x00, 0x02, 0x02, 0x02, 0x00, 0x02, 0x05, 0x05, 0x00, 0x03, 0x07, 0x01, 0x01
        /*0010*/ 	.byte	0x02, 0x03, 0x01, 0x00, 0x02, 0x06, 0x01, 0x00, 0x04, 0x0b, 0x08, 0x00, 0x09, 0x00, 0x00, 0x00
        /*0020*/ 	.byte	0x00, 0x00, 0x00, 0x00


//--------------------- .nv.info._ZN7cutlass13device_kernelINS_4gemm6kernel13GemmUniversalIN4cute5tupleIJiiiiEEENS1_10collective13CollectiveMmaINS1_35MainloopSm100TmaUmmaWarpSpecializedILi16ELi2ELi4ENS5_IJNS4_1CILi4EEESB_NSA_ILi1EEEEEEEENS5_IJNSA_ILi128EEENSA_ILi256EEENSA_ILi64EEEEEENS_12float_e5m2_tENS5_IJlSC_lEEESJ_SK_NS4_8TiledMMAINS4_8MMA_AtomIJNS4_10MMA_TraitsINS4_25SM100_MMA_F8F6F4_2x1SM_SSEJSJ_SJ_fSF_SG_NS4_17integral_constantINS4_4UMMA5MajorELSR_0EEESS_NSP_INSQ_7ScaleInELST_0EEESU_EEEEEENS4_6LayoutINS5_IJSC_SC_SC_EEENS5_IJNSA_ILi0EEESZ_SZ_EEEEENS5_IJNS4_10UnderscoreES12_S12_EEEEENS4_28SM100_TMA_2SM_LOAD_MULTICASTENS4_14ComposedLayoutINS4_7SwizzleILi2ELi4ELi3EEENS4_18smem_ptr_flag_bitsILi8EEENSX_INS5_IJNSA_ILi8EEESH_EEENS5_IJSH_SC_EEEEEEEvNS4_8identityES15_S1F_vS1G_EENS_8epilogue10collective18CollectiveEpilogueINS1I_23Sm100TmaWarpSpecializedILi4ELi2ELi32ELb0ELb0EEEJNS5_IJSH_SG_SH_EEENS5_IJNSX_ISH_SC_EENSX_INS5_IJNSA_ILi32EEENSA_ILi2EEEEEENS5_IJSC_SF_EEEEEEEESJ_SK_SJ_SK_NS1I_6fusion15FusionCallbacksIS1M_NS1V_17LinearCombinationISJ_fSJ_fLNS_15FloatRoundStyleE2EEES1N_S1U_JEEENS4_5SM1004TMEM4LOAD26SM100_TMEM_LOAD_32dp32b32xENS4_13SM90_TMA_LOADENS16_INS17_ILi1ELi4ELi3EEES1A_NSX_INS5_IJS1B_S1P_EEENS5_IJS1P_SC_EEEEEEENS4_39AutoVectorizingCopyWithAssumedAlignmentILi128EEENS4_14SM90_TMA_STOREES2A_S2C_S2C_EEEvvEEEEvNT_6ParamsE --------------------------
	.section	.nv.info._ZN7cutlass13device_kernelINS_4gemm6kernel13GemmUniversalIN4cute5tupleIJiiiiEEENS1_10collective13CollectiveMmaINS1_35MainloopSm100TmaUmmaWarpSpecializedILi16ELi2ELi4ENS5_IJNS4_1CILi4EEESB_NSA_ILi1EEEEEEEENS5_IJNSA_ILi128EEENSA_ILi256EEENSA_ILi64EEEEEENS_12float_e5m2_tENS5_IJlSC_lEEESJ_SK_NS4_8TiledMMAINS4_8MMA_AtomIJNS4_10MMA_TraitsINS4_25SM100_MMA_F8F6F4_2x1SM_SSEJSJ_SJ_fSF_SG_NS4_17integral_constantINS4_4UMMA5MajorELSR_0EEESS_NSP_INSQ_7ScaleInELST_0EEESU_EEEEEENS4_6LayoutINS5_IJSC_SC_SC_EEENS5_IJNSA_ILi0EEESZ_SZ_EEEEENS5_IJNS4_10UnderscoreES12_S12_EEEEENS4_28SM100_TMA_2SM_LOAD_MULTICASTENS4_14ComposedLayoutINS4_7SwizzleILi2ELi4ELi3EEENS4_18smem_ptr_flag_bitsILi8EEENSX_INS5_IJNSA_ILi8EEESH_EEENS5_IJSH_SC_EEEEEEEvNS4_8identityES15_S1F_vS1G_EENS_8epilogue10collective18CollectiveEpilogueINS1I_23Sm100TmaWarpSpecializedILi4ELi2ELi32ELb0ELb0EEEJNS5_IJSH_SG_SH_EEENS5_IJNSX_ISH_SC_EENSX_INS5_IJNSA_ILi32EEENSA_ILi2EEEEEENS5_IJSC_SF_EEEEEEEESJ_SK_SJ_SK_NS1I_6fusion15FusionCallbacksIS1M_NS1V_17LinearCombinationISJ_fSJ_fLNS_15FloatRoundStyleE2EEES1N_S1U_JEEENS4_5SM1004TMEM4LOAD26SM100_TMEM_LOAD_32dp32b32xENS4_13SM90_TMA_LOADENS16_INS17_ILi1ELi4ELi3EEES1A_NSX_INS5_IJS1B_S1P_EEENS5_IJS1P_SC_EEEEEEENS4_39AutoVectorizingCopyWithAssumedAlignmentILi128EEENS4_14SM90_TMA_STOREES2A_S2C_S2C_EEEvvEEEEvNT_6ParamsE,"",@"SHT_CUDA_INFO"
	.sectionflags	@""
	.align	4


	//----- nvinfo : EIATTR_CUDA_API_VERSION
	.align		4
        /*0000*/ 	.byte	0x04, 0x37
        /*0002*/ 	.short	(.L_32 - .L_31)
.L_31:
        /*0004*/ 	.word	0x00000082


	//----- nvinfo : EIATTR_KPARAM_INFO
	.align		4
.L_32:
        /*0008*/ 	.byte	0x04, 0x17
        /*000a*/ 	.short	(.L_34 - .L_33)
.L_33:
        /*000c*/ 	.word	0x00000000
        /*0010*/ 	.short	0x0000
        /*0012*/ 	.short	0x0000
        /*0014*/ 	.byte	0x00, 0xf0, 0x01, 0x20


	//----- nvinfo : EIATTR_AT_ENTRY_FRAGMENTS
	.align		4
.L_34:
        /*0018*/ 	.byte	0x04, 0x4f
        /*001a*/ 	.short	(.L_36 - .L_35)


	//   ....[0]....
.L_35:
        /*001c*/ 	.word	0x00000007


	//----- nvinfo : EIATTR_RESERVED_SMEM_USED
	.align		4
.L_36:
        /*0020*/ 	.byte	0x01, 0x41
	.zero		2


	//----- nvinfo : EIATTR_SPARSE_MMA_MASK
	.align		4
        /*0024*/ 	.byte	0x03, 0x50
        /*0026*/ 	.short	0x0000


	//----- nvinfo : EIATTR_TCGEN05_2CTA_USED
	.align		4
        /*0028*/ 	.byte	0x01, 0x52
	.zero		2


	//----- nvinfo : EIATTR_MAXREG_COUNT
	.align		4
        /*002c*/ 	.byte	0x03, 0x1b
        /*002e*/ 	.short	0x00ff


	//----- nvinfo : EIATTR_NUM_BARRIERS
	.align		4
        /*0030*/ 	.byte	0x02, 0x4c
        /*0032*/ 	.byte	0x07
	.zero		1


	//----- nvinfo : EIATTR_EXTERNS
	.align		4
        /*0034*/ 	.byte	0x04, 0x0f
        /*0036*/ 	.short	(.L_38 - .L_37)


	//   ....[0]....
	.align		4
.L_37:
        /*0038*/ 	.word	index@(__assertfail)


	//----- nvinfo : EIATTR_MERCURY_ISA_VERSION
	.align		4
.L_38:
        /*003c*/ 	.byte	0x03, 0x5f
        /*003e*/ 	.short	0x0101


	//----- nvinfo : EIATTR_INT_WARP_WIDE_INSTR_OFFSETS
	.align		4
        /*0040*/ 	.byte	0x04, 0x31
        /*0042*/ 	.short	(.L_40 - .L_39)


	//   ....[0]....
.L_39:
        /*0044*/ 	.word	0x00000f10


	//   ....[1]....
        /*0048*/ 	.word	0x00000fb0


	//   ....[2]....
        /*004c*/ 	.word	0x00004cd0


	//   ....[3]....
        /*0050*/ 	.word	0x00004cf0


	//   ....[4]....
        /*0054*/ 	.word	0x00004d20


	//   ....[5]....
        /*0058*/ 	.word	0x00005890


	//   ....[6]....
        /*005c*/ 	.word	0x00005930


	//   ....[7]....
        /*0060*/ 	.word	0x000059e0


	//   ....[8]....
        /*0064*/ 	.word	0x00005a50


	//   ....[9]....
        /*0068*/ 	.word	0x00005b10


	//   ....[10]....
        /*006c*/ 	.word	0x00005bb0


	//   ....[11]....
        /*0070*/ 	.word	0x00005c20


	//   ....[12]....
        /*0074*/ 	.word	0x00005ce0


	//   ....[13]....
        /*0078*/ 	.word	0x00005d80


	//   ....[14]....
        /*007c*/ 	.word	0x00005e20


	//   ....[15]....
        /*0080*/ 	.word	0x00005f10


	//   ....[16]....
        /*0084*/ 	.word	0x00005fe0


	//----- nvinfo : EIATTR_COOP_GROUP_MASK_REGIDS
	.align		4
.L_40:
        /*0088*/ 	.byte	0x04, 0x29
        /*008a*/ 	.short	(.L_42 - .L_41)


	//   ....[0]....
.L_41:
        /*008c*/ 	.word	0xffffffff


	//   ....[1]....
        /*0090*/ 	.word	0xffffffff


	//   ....[2]....
        /*0094*/ 	.word	0xffffffff


	//   ....[3]....
        /*0098*/ 	.word	0xffffffff


	//   ....[4]....
        /*009c*/ 	.word	0xffffffff


	//   ....[5]....
        /*00a0*/ 	.word	0xffffffff


	//   ....[6]....
        /*00a4*/ 	.word	0xffffffff


	//   ....[7]....
        /*00a8*/ 	.word	0xffffffff


	//   ....[8]....
        /*00ac*/ 	.word	0xffffffff


	//   ....[9]....
        /*00b0*/ 	.word	0xffffffff


	//   ....[10]....
        /*00b4*/ 	.word	0xffffffff


	//   ....[11]....
        /*00b8*/ 	.word	0xffffffff


	//   ....[12]....
        /*00bc*/ 	.word	0xffffffff


	//   ....[13]....
        /*00c0*/ 	.word	0xffffffff


	//----- nvinfo : EIATTR_COOP_GROUP_INSTR_OFFSETS
	.align		4
.L_42:
        /*00c4*/ 	.byte	0x04, 0x28
        /*00c6*/ 	.short	(.L_44 - .L_43)


	//   ....[0]....
.L_43:
        /*00c8*/ 	.word	0x000000b0


	//   ....[1]....
        /*00cc*/ 	.word	0x00000510


	//   ....[2]....
        /*00d0*/ 	.word	0x00000880


	//   ....[3]....
        /*00d4*/ 	.word	0x00000a10


	//   ....[4]....
        /*00d8*/ 	.word	0x00000b00


	//   ....[5]....
        /*00dc*/ 	.word	0x00000c60


	//   ....[6]....
        /*00e0*/ 	.word	0x00000df0


	//   ....[7]....
        /*00e4*/ 	.word	0x00001030


	//   ....[8]....
        /*00e8*/ 	.word	0x00002630


	//   ....[9]....
        /*00ec*/ 	.word	0x00003b90


	//   ....[10]....
        /*00f0*/ 	.word	0x00004060


	//   ....[11]....
        /*00f4*/ 	.word	0x00004090


	//   ....[12]....
        /*00f8*/ 	.word	0x00004bd0


	//   ....[13]....
        /*00fc*/ 	.word	0x00004de0


	//----- nvinfo : EIATTR_VRC_CTA_INIT_COUNT
	.align		4
.L_44:
        /*0100*/ 	.byte	0x02, 0x4a
        /*0102*/ 	.byte	0x80
	.zero		1


	//----- nvinfo : EIATTR_SYSCALL_OFFSETS
	.align		4
        /*0104*/ 	.byte	0x04, 0x46
        /*0106*/ 	.short	(.L_46 - .L_45)


	//   ....[0]....
.L_45:
        /*0108*/ 	.word	0x00006b50


	//   ....[1]....
        /*010c*/ 	.word	0x00006c90


	//   ....[2]....
        /*0110*/ 	.word	0x00007470


	//   ....[3]....
        /*0114*/ 	.word	0x00008250


	//   ....[4]....
        /*0118*/ 	.word	0x00008fe0


	//   ....[5]....
        /*011c*/ 	.word	0x00009d90


	//----- nvinfo : EIATTR_MBARRIER_INSTR_OFFSETS
	.align		4
.L_46:
        /*0120*/ 	.byte	0x04, 0x39
        /*0122*/ 	.short	(.L_48 - .L_47)


	//   ....[0]....
.L_47:
        /*0124*/ 	.word	0x00000660
        /*0128*/ 	.word	0x000000ff
        /*012c*/ 	.word	0x00000000
        /*0130*/ 	.short	0x0100
        /*0132*/ 	.byte	0x04
	.zero		1


	//   ....[1]....
        /*0134*/ 	.word	0x00000670
        /*0138*/ 	.word	0x000000ff
        /*013c*/ 	.word	0x00000080
        /*0140*/ 	.short	0x0100
        /*0142*/ 	.byte	0x04
	.zero		1


	//   ....[2]....
        /*0144*/ 	.word	0x00000680
        /*0148*/ 	.word	0x000000ff
        /*014c*/ 	.word	0x00000008
        /*0150*/ 	.short	0x0100
        /*0152*/ 	.byte	0x04
	.zero		1


	//   ....[3]....
        /*0154*/ 	.word	0x00000690
        /*0158*/ 	.word	0x000000ff
        /*015c*/ 	.word	0x00000088
        /*0160*/ 	.short	0x0100
        /*0162*/ 	.byte	0x04
	.zero		1


	//   ....[4]....
        /*0164*/ 	.word	0x000006a0
        /*0168*/ 	.word	0x000000ff
        /*016c*/ 	.word	0x00000010
        /*0170*/ 	.short	0x0100
        /*0172*/ 	.byte	0x04
	.zero		1


	//   ....[5]....
        /*0174*/ 	.word	0x000006b0
        /*0178*/ 	.word	0x000000ff
        /*017c*/ 	.word	0x00000090
        /*0180*/ 	.short	0x0100
        /*0182*/ 	.byte	0x04
	.zero		1


	//   ....[6]....
        /*0184*/ 	.word	0x000006c0
        /*0188*/ 	.word	0x000000ff
        /*018c*/ 	.word	0x00000018
        /*0190*/ 	.short	0x0100
        /*0192*/ 	.byte	0x04
	.zero		1


	//   ....[7]....
        /*0194*/ 	.word	0x000006d0
        /*0198*/ 	.word	0x000000ff
        /*019c*/ 	.word	0x00000098
        /*01a0*/ 	.short	0x0100
        /*01a2*/ 	.byte	0x04
	.zero		1


	//   ....[8]....
        /*01a4*/ 	.word	0x000006e0
        /*01a8*/ 	.word	0x000000ff
        /*01ac*/ 	.word	0x00000020
        /*01b0*/ 	.short	0x0100
        /*01b2*/ 	.byte	0x04
	.zero		1


	//   ....[9]....
        /*01b4*/ 	.word	0x000006f0
        /*01b8*/ 	.word	0x000000ff
        /*01bc*/ 	.word	0x000000a0
        /*01c0*/ 	.short	0x0100
        /*01c2*/ 	.byte	0x04
	.zero		1


	//   ....[10]....
        /*01c4*/ 	.word	0x00000700
        /*01c8*/ 	.word	0x000000ff
        /*01cc*/ 	.word	0x00000028
        /*01d0*/ 	.short	0x0100
        /*01d2*/ 	.byte	0x04
	.zero		1


	//   ....[11]....
        /*01d4*/ 	.word	0x00000710
        /*01d8*/ 	.word	0x000000ff
        /*01dc*/ 	.word	0x000000a8
        /*01e0*/ 	.short	0x0100
        /*01e2*/ 	.byte	0x04
	.zero		1


	//   ....[12]....
        /*01e4*/ 	.word	0x00000720
        /*01e8*/ 	.word	0x000000ff
        /*01ec*/ 	.word	0x00000030
        /*01f0*/ 	.short	0x0100
        /*01f2*/ 	.byte	0x04
	.zero		1


	//   ....[13]....
        /*01f4*/ 	.word	0x00000730
        /*01f8*/ 	.word	0x000000ff
        /*01fc*/ 	.word	0x000000b0
        /*0200*/ 	.short	0x0100
        /*0202*/ 	.byte	0x04
	.zero		1


	//   ....[14]....
        /*0204*/ 	.word	0x00000740
        /*0208*/ 	.word	0x000000ff
        /*020c*/ 	.word	0x00000038
        /*0210*/ 	.short	0x0100
        /*0212*/ 	.byte	0x04
	.zero		1


	//   ....[15]....
        /*0214*/ 	.word	0x00000750
        /*0218*/ 	.word	0x000000ff
        /*021c*/ 	.word	0x000000b8
        /*0220*/ 	.short	0x0100
        /*0222*/ 	.byte	0x04
	.zero		1


	//   ....[16]....
        /*0224*/ 	.word	0x00000760
        /*0228*/ 	.word	0x000000ff
        /*022c*/ 	.word	0x00000040
        /*0230*/ 	.short	0x0100
        /*0232*/ 	.byte	0x04
	.zero		1


	//   ....[17]....
        /*0234*/ 	.word	0x00000770
        /*0238*/ 	.word	0x000000ff
        /*023c*/ 	.word	0x000000c0
        /*0240*/ 	.short	0x0100
        /*0242*/ 	.byte	0x04
	.zero		1


	//   ....[18]....
        /*0244*/ 	.word	0x00000780
        /*0248*/ 	.word	0x000000ff
        /*024c*/ 	.word	0x00000048
        /*0250*/ 	.short	0x0100
        /*0252*/ 	.byte	0x04
	.zero		1


	//   ....[19]....
        /*0254*/ 	.word	0x00000790
        /*0258*/ 	.word	0x000000ff
        /*025c*/ 	.word	0x000000c8
        /*0260*/ 	.short	0x0100
        /*0262*/ 	.byte	0x04
	.zero		1


	//   ....[20]....
        /*0264*/ 	.word	0x000007a0
        /*0268*/ 	.word	0x000000ff
        /*026c*/ 	.word	0x00000050
        /*0270*/ 	.short	0x0100
        /*0272*/ 	.byte	0x04
	.zero		1


	//   ....[21]....
        /*0274*/ 	.word	0x000007b0
        /*0278*/ 	.word	0x000000ff
        /*027c*/ 	.word	0x000000d0
        /*0280*/ 	.short	0x0100
        /*0282*/ 	.byte	0x04
	.zero		1


	//   ....[22]....
        /*0284*/ 	.word	0x000007c0
        /*0288*/ 	.word	0x000000ff
        /*028c*/ 	.word	0x00000058
        /*0290*/ 	.short	0x0100
        /*0292*/ 	.byte	0x04
	.zero		1


	//   ....[23]....
        /*0294*/ 	.word	0x000007d0
        /*0298*/ 	.word	0x000000ff
        /*029c*/ 	.word	0x000000d8
        /*02a0*/ 	.short	0x0100
        /*02a2*/ 	.byte	0x04
	.zero		1


	//   ....[24]....
        /*02a4*/ 	.word	0x000007e0
        /*02a8*/ 	.word	0x000000ff
        /*02ac*/ 	.word	0x00000060
        /*02b0*/ 	.short	0x0100
        /*02b2*/ 	.byte	0x04
	.zero		1


	//   ....[25]....
        /*02b4*/ 	.word	0x000007f0
        /*02b8*/ 	.word	0x000000ff
        /*02bc*/ 	.word	0x000000e0
        /*02c0*/ 	.short	0x0100
        /*02c2*/ 	.byte	0x04
	.zero		1


	//   ....[26]....
        /*02c4*/ 	.word	0x00000800
        /*02c8*/ 	.word	0x000000ff
        /*02cc*/ 	.word	0x00000068
        /*02d0*/ 	.short	0x0100
        /*02d2*/ 	.byte	0x04
	.zero		1


	//   ....[27]....
        /*02d4*/ 	.word	0x00000810
        /*02d8*/ 	.word	0x000000ff
        /*02dc*/ 	.word	0x000000e8
        /*02e0*/ 	.short	0x0100
        /*02e2*/ 	.byte	0x04
	.zero		1


	//   ....[28]....
        /*02e4*/ 	.word	0x00000820
        /*02e8*/ 	.word	0x000000ff
        /*02ec*/ 	.word	0x00000070
        /*02f0*/ 	.short	0x0100
        /*02f2*/ 	.byte	0x04
	.zero		1


	//   ....[29]....
        /*02f4*/ 	.word	0x00000830
        /*02f8*/ 	.word	0x000000ff
        /*02fc*/ 	.word	0x000000f0
        /*0300*/ 	.short	0x0100
        /*0302*/ 	.byte	0x04
	.zero		1


	//   ....[30]....
        /*0304*/ 	.word	0x00000840
        /*0308*/ 	.word	0x000000ff
        /*030c*/ 	.word	0x00000078
        /*0310*/ 	.short	0x0100
        /*0312*/ 	.byte	0x04
	.zero		1


	//   ....[31]....
        /*0314*/ 	.word	0x00000850
        /*0318*/ 	.word	0x000000ff
        /*031c*/ 	.word	0x000000f8
        /*0320*/ 	.short	0x0100
        /*0322*/ 	.byte	0x04
	.zero		1


	//   ....[32]....
        /*0324*/ 	.word	0x00000980
        /*0328*/ 	.word	0x000000ff
        /*032c*/ 	.word	0x00000100
        /*0330*/ 	.short	0x0100
        /*0332*/ 	.byte	0x04
	.zero		1


	//   ....[33]....
        /*0334*/ 	.word	0x00000990
        /*0338*/ 	.word	0x000000ff
        /*033c*/ 	.word	0x00000120
        /*0340*/ 	.short	0x0100
        /*0342*/ 	.byte	0x04
	.zero		1


	//   ....[34]....
        /*0344*/ 	.word	0x000009a0
        /*0348*/ 	.word	0x000000ff
        /*034c*/ 	.word	0x00000108
        /*0350*/ 	.short	0x0100
        /*0352*/ 	.byte	0x04
	.zero		1


	//   ....[35]....
        /*0354*/ 	.word	0x000009b0
        /*0358*/ 	.word	0x000000ff
        /*035c*/ 	.word	0x00000128
        /*0360*/ 	.short	0x0100
        /*0362*/ 	.byte	0x04
	.zero		1


	//   ....[36]....
        /*0364*/ 	.word	0x000009c0
        /*0368*/ 	.word	0x000000ff
        /*036c*/ 	.word	0x00000110
        /*0370*/ 	.short	0x0100
        /*0372*/ 	.byte	0x04
	.zero		1


	//   ....[37]....
        /*0374*/ 	.word	0x000009d0
        /*0378*/ 	.word	0x000000ff
        /*037c*/ 	.word	0x00000130
        /*0380*/ 	.short	0x0100
        /*0382*/ 	.byte	0x04
	.zero		1


	//   ....[38]....
        /*0384*/ 	.word	0x000009e0
        /*0388*/ 	.word	0x000000ff
        /*038c*/ 	.word	0x00000118
        /*0390*/ 	.short	0x0100
        /*0392*/ 	.byte	0x04
	.zero		1


	//   ....[39]....
        /*0394*/ 	.word	0x000009f0
        /*0398*/ 	.word	0x000000ff
        /*039c*/ 	.word	0x00000138
        /*03a0*/ 	.short	0x0100
        /*03a2*/ 	.byte	0x04
	.zero		1


	//   ....[40]....
        /*03a4*/ 	.word	0x00000ad0
        /*03a8*/ 	.word	0x000000ff
        /*03ac*/ 	.word	0x00000140
        /*03b0*/ 	.short	0x0100
        /*03b2*/ 	.byte	0x06
	.zero		1


	//   ....[41]....
        /*03b4*/ 	.word	0x00000ae0
        /*03b8*/ 	.word	0x000000ff
        /*03bc*/ 	.word	0x00000148
        /*03c0*/ 	.short	0x0100
        /*03c2*/ 	.byte	0x06
	.zero		1


	//   ....[42]....
        /*03c4*/ 	.word	0x00000c10
        /*03c8*/ 	.word	0x000000ff
        /*03cc*/ 	.word	0x00000150
        /*03d0*/ 	.short	0x0100
        /*03d2*/ 	.byte	0x06
	.zero		1


	//   ....[43]....
        /*03d4*/ 	.word	0x00000c20
        /*03d8*/ 	.word	0x000000ff
        /*03dc*/ 	.word	0x00000160
        /*03e0*/ 	.short	0x0100
        /*03e2*/ 	.byte	0x06
	.zero		1


	//   ....[44]....
        /*03e4*/ 	.word	0x00000c30
        /*03e8*/ 	.word	0x000000ff
        /*03ec*/ 	.word	0x00000158
        /*03f0*/ 	.short	0x0100
        /*03f2*/ 	.byte	0x06
	.zero		1


	//   ....[45]....
        /*03f4*/ 	.word	0x00000c40
        /*03f8*/ 	.word	0x000000ff
        /*03fc*/ 	.word	0x00000168
        /*0400*/ 	.short	0x0100
        /*0402*/ 	.byte	0x06
	.zero		1


	//   ....[46]....
        /*0404*/ 	.word	0x00000d60
        /*0408*/ 	.word	0x000000ff
        /*040c*/ 	.word	0x00000170
        /*0410*/ 	.short	0x0100
        /*0412*/ 	.byte	0x04
	.zero		1


	//   ....[47]....
        /*0414*/ 	.word	0x00000d70
        /*0418*/ 	.word	0x000000ff
        /*041c*/ 	.word	0x00000190
        /*0420*/ 	.short	0x0100
        /*0422*/ 	.byte	0x04
	.zero		1


	//   ....[48]....
        /*0424*/ 	.word	0x00000d80
        /*0428*/ 	.word	0x000000ff
        /*042c*/ 	.word	0x00000178
        /*0430*/ 	.short	0x0100
        /*0432*/ 	.byte	0x04
	.zero		1


	//   ....[49]....
        /*0434*/ 	.word	0x00000d90
        /*0438*/ 	.word	0x000000ff
        /*043c*/ 	.word	0x00000198
        /*0440*/ 	.short	0x0100
        /*0442*/ 	.byte	0x04
	.zero		1


	//   ....[50]....
        /*0444*/ 	.word	0x00000da0
        /*0448*/ 	.word	0x000000ff
        /*044c*/ 	.word	0x00000180
        /*0450*/ 	.short	0x0100
        /*0452*/ 	.byte	0x04
	.zero		1


	//   ....[51]....
        /*0454*/ 	.word	0x00000db0
        /*0458*/ 	.word	0x000000ff
        /*045c*/ 	.word	0x000001a0
        /*0460*/ 	.short	0x0100
        /*0462*/ 	.byte	0x04
	.zero		1


	//   ....[52]....
        /*0464*/ 	.word	0x00000dc0
        /*0468*/ 	.word	0x000000ff
        /*046c*/ 	.word	0x00000188
        /*0470*/ 	.short	0x0100
        /*0472*/ 	.byte	0x04
	.zero		1


	//   ....[53]....
        /*0474*/ 	.word	0x00000dd0
        /*0478*/ 	.word	0x000000ff
        /*047c*/ 	.word	0x000001a8
        /*0480*/ 	.short	0x0100
        /*0482*/ 	.byte	0x04
	.zero		1


	//   ....[54]....
        /*0484*/ 	.word	0x00000ec0
        /*0488*/ 	.word	0x000000ff
        /*048c*/ 	.word	0x000001b0
        /*0490*/ 	.short	0x0100
        /*0492*/ 	.byte	0x04
	.zero		1


	//   ....[55]....
        /*0494*/ 	.word	0x00000ed0
        /*0498*/ 	.word	0x000000ff
        /*049c*/ 	.word	0x000001c0
        /*04a0*/ 	.short	0x0100
        /*04a2*/ 	.byte	0x04
	.zero		1


	//   ....[56]....
        /*04a4*/ 	.word	0x00000ee0
        /*04a8*/ 	.word	0x000000ff
        /*04ac*/ 	.word	0x000001b8
        /*04b0*/ 	.short	0x0100
        /*04b2*/ 	.byte	0x04
	.zero		1


	//   ....[57]....
        /*04b4*/ 	.word	0x00000ef0
        /*04b8*/ 	.word	0x000000ff
        /*04bc*/ 	.word	0x000001c8
        /*04c0*/ 	.short	0x0100
        /*04c2*/ 	.byte	0x04
	.zero		1


	//   ....[58]....
        /*04c4*/ 	.word	0x00000ff0
        /*04c8*/ 	.word	0x000000ff
        /*04cc*/ 	.word	0x000001d0
        /*04d0*/ 	.short	0x0100
        /*04d2*/ 	.byte	0x06
	.zero		1


	//   ....[59]....
        /*04d4*/ 	.word	0x00001e70
        /*04d8*/ 	.word	0x00000000
        /*04dc*/ 	.word	0x000001c0
        /*04e0*/ 	.short	0x010a
        /*04e2*/ 	.byte	0xff
	.zero		1


	//   ....[60]....
        /*04e4*/ 	.word	0x00001e90
        /*04e8*/ 	.word	0x00000000
        /*04ec*/ 	.word	0x000001b0
        /*04f0*/ 	.short	0x0101
        /*04f2*/ 	.byte	0xff
	.zero		1


	//   ....[61]....
        /*04f4*/ 	.word	0x00001f40
        /*04f8*/ 	.word	0x000000ff
        /*04fc*/ 	.word	0x00000080
        /*0500*/ 	.short	0x010a
        /*0502*/ 	.byte	0x04
	.zero		1


	//   ....[62]....
        /*0504*/ 	.word	0x00002010
        /*0508*/ 	.word	0x000000ff
        /*050c*/ 	.word	0x00000080
        /*0510*/ 	.short	0x010a
        /*0512*/ 	.byte	0x21
	.zero		1


	//   ....[63]....
        /*0514*/ 	.word	0x000021c0
        /*0518*/ 	.word	0x000000ff
        /*051c*/ 	.word	0x00000080
        /*0520*/ 	.short	0x010a
        /*0522*/ 	.byte	0x05
	.zero		1


	//   ....[64]....
        /*0524*/ 	.word	0x000022e0
        /*0528*/ 	.word	0x000000ff
        /*052c*/ 	.word	0x00000148
        /*0530*/ 	.short	0x0101
        /*0532*/ 	.byte	0x0d
	.zero		1


	//   ....[65]....
        /*0534*/ 	.word	0x00002300
        /*0538*/ 	.word	0x000000ff
        /*053c*/ 	.word	0x00000080
        /*0540*/ 	.short	0x010a
        /*0542*/ 	.byte	0x04
	.zero		1


	//   ....[66]....
        /*0544*/ 	.word	0x00002380
        /*0548*/ 	.word	0x000000ff
        /*054c*/ 	.word	0x00000080
        /*0550*/ 	.short	0x010a
        /*0552*/ 	.byte	0x11
	.zero		1


	//   ....[67]....
        /*0554*/ 	.word	0x00002510
        /*0558*/ 	.word	0x000000ff
        /*055c*/ 	.word	0x00000080
        /*0560*/ 	.short	0x010a
        /*0562*/ 	.byte	0x05
	.zero		1


	//   ....[68]....
        /*0564*/ 	.word	0x00002660
        /*0568*/ 	.word	0x00000003
        /*056c*/ 	.word	0x00000150
        /*0570*/ 	.short	0x010a
        /*0572*/ 	.byte	0xff
	.zero		1


	//   ....[69]....
        /*0574*/ 	.word	0x000027b0
        /*0578*/ 	.word	0x00000000
        /*057c*/ 	.word	0x00000000
        /*0580*/ 	.short	0x0101
        /*0582*/ 	.byte	0xff
	.zero		1


	//   ....[70]....
        /*0584*/ 	.word	0x00002d50
        /*0588*/ 	.word	0x000000ff
        /*058c*/ 	.word	0x00000000
        /*0590*/ 	.short	0x010a
        /*0592*/ 	.byte	0x04
	.zero		1


	//   ....[71]....
        /*0594*/ 	.word	0x00002de0
        /*0598*/ 	.word	0x000000ff
        /*059c*/ 	.word	0x00000000
        /*05a0*/ 	.short	0x010a
        /*05a2*/ 	.byte	0x05
	.zero		1


	//   ....[72]....
        /*05a4*/ 	.word	0x00002e70
        /*05a8*/ 	.word	0x000000ff
        /*05ac*/ 	.word	0x00000000
        /*05b0*/ 	.short	0x010a
        /*05b2*/ 	.byte	0x05
	.zero		1


	//   ....[73]....
        /*05b4*/ 	.word	0x00002f00
        /*05b8*/ 	.word	0x000000ff
        /*05bc*/ 	.word	0x00000000
        /*05c0*/ 	.short	0x010a
        /*05c2*/ 	.byte	0x05
	.zero		1


	//   ....[74]....
        /*05c4*/ 	.word	0x00002f90
        /*05c8*/ 	.word	0x000000ff
        /*05cc*/ 	.word	0x00000000
        /*05d0*/ 	.short	0x010a
        /*05d2*/ 	.byte	0x05
	.zero		1


	//   ....[75]....
        /*05d4*/ 	.word	0x00003020
        /*05d8*/ 	.word	0x000000ff
        /*05dc*/ 	.word	0x00000000
        /*05e0*/ 	.short	0x010a
        /*05e2*/ 	.byte	0x05
	.zero		1


	//   ....[76]....
        /*05e4*/ 	.word	0x000030b0
        /*05e8*/ 	.word	0x000000ff
        /*05ec*/ 	.word	0x00000000
        /*05f0*/ 	.short	0x010a
        /*05f2*/ 	.byte	0x05
	.zero		1


	//   ....[77]....
        /*05f4*/ 	.word	0x00003140
        /*05f8*/ 	.word	0x000000ff
        /*05fc*/ 	.word	0x00000000
        /*0600*/ 	.short	0x010a
        /*0602*/ 	.byte	0x05
	.zero		1


	//   ....[78]....
        /*0604*/ 	.word	0x000031d0
        /*0608*/ 	.word	0x000000ff
        /*060c*/ 	.word	0x00000000
        /*0610*/ 	.short	0x010a
        /*0612*/ 	.byte	0x05
	.zero		1


	//   ....[79]....
        /*0614*/ 	.word	0x00003260
        /*0618*/ 	.word	0x000000ff
        /*061c*/ 	.word	0x00000000
        /*0620*/ 	.short	0x010a
        /*0622*/ 	.byte	0x05
	.zero		1


	//   ....[80]....
        /*0624*/ 	.word	0x000032f0
        /*0628*/ 	.word	0x000000ff
        /*062c*/ 	.word	0x00000000
        /*0630*/ 	.short	0x010a
        /*0632*/ 	.byte	0x05
	.zero		1


	//   ....[81]....
        /*0634*/ 	.word	0x00003380
        /*0638*/ 	.word	0x000000ff
        /*063c*/ 	.word	0x00000000
        /*0640*/ 	.short	0x010a
        /*0642*/ 	.byte	0x05
	.zero		1


	//   ....[82]....
        /*0644*/ 	.word	0x00003410
        /*0648*/ 	.word	0x000000ff
        /*064c*/ 	.word	0x00000000
        /*0650*/ 	.short	0x010a
        /*0652*/ 	.byte	0x05
	.zero		1


	//   ....[83]....
        /*0654*/ 	.word	0x000034a0
        /*0658*/ 	.word	0x000000ff
        /*065c*/ 	.word	0x00000000
        /*0660*/ 	.short	0x010a
        /*0662*/ 	.byte	0x05
	.zero		1


	//   ....[84]....
        /*0664*/ 	.word	0x00003530
        /*0668*/ 	.word	0x000000ff
        /*066c*/ 	.word	0x00000000
        /*0670*/ 	.short	0x010a
        /*0672*/ 	.byte	0x05
	.zero		1


	//   ....[85]....
        /*0674*/ 	.word	0x000035d0
        /*0678*/ 	.word	0x00000000
        /*067c*/ 	.word	0x00000000
        /*0680*/ 	.short	0x010a
        /*0682*/ 	.byte	0xff
	.zero		1


	//   ....[86]....
        /*0684*/ 	.word	0x000036f0
        /*0688*/ 	.word	0x00000002
        /*068c*/ 	.word	0x000001b0
        /*0690*/ 	.short	0x010a
        /*0692*/ 	.byte	0xff
	.zero		1


	//   ....[87]....
        /*0694*/ 	.word	0x00003750
        /*0698*/ 	.word	0x00000004
        /*069c*/ 	.word	0x00000000
        /*06a0*/ 	.short	0x0101
        /*06a2*/ 	.byte	0xff
	.zero		1


	//   ....[88]....
        /*06a4*/ 	.word	0x00003770
        /*06a8*/ 	.word	0x000000ff
        /*06ac*/ 	.word	0x00000160
        /*06b0*/ 	.short	0x010a
        /*06b2*/ 	.byte	0x04
	.zero		1


	//   ....[89]....
        /*06b4*/ 	.word	0x00003890
        /*06b8*/ 	.word	0x00000002
        /*06bc*/ 	.word	0x00000150
        /*06c0*/ 	.short	0x010a
        /*06c2*/ 	.byte	0xff
	.zero		1


	//   ....[90]....
        /*06c4*/ 	.word	0x000039a0
        /*06c8*/ 	.word	0x00000002
        /*06cc*/ 	.word	0x00000000
        /*06d0*/ 	.short	0x0101
        /*06d2*/ 	.byte	0xff
	.zero		1


	//   ....[91]....
        /*06d4*/ 	.word	0x00003a30
        /*06d8*/ 	.word	0x000000ff
        /*06dc*/ 	.word	0x00000160
        /*06e0*/ 	.short	0x0106
        /*06e2*/ 	.byte	0x04
	.zero		1


	//   ....[92]....
        /*06e4*/ 	.word	0x00003a50
        /*06e8*/ 	.word	0x000000ff
        /*06ec*/ 	.word	0x00000160
        /*06f0*/ 	.short	0x010a
        /*06f2*/ 	.byte	0x04
	.zero		1


	//   ....[93]....
        /*06f4*/ 	.word	0x00003ae0
        /*06f8*/ 	.word	0x000000ff
        /*06fc*/ 	.word	0x00000160
        /*0700*/ 	.short	0x0106
        /*0702*/ 	.byte	0x07
	.zero		1


	//   ....[94]....
        /*0704*/ 	.word	0x00003b20
        /*0708*/ 	.word	0x00000000
        /*070c*/ 	.word	0x00000160
        /*0710*/ 	.short	0x010a
        /*0712*/ 	.byte	0xff
	.zero		1


	//   ....[95]....
        /*0714*/ 	.word	0x00003d60
        /*0718*/ 	.word	0x000000ff
        /*071c*/ 	.word	0x00000008
        /*0720*/ 	.short	0x010a
        /*0722*/ 	.byte	0x05
	.zero		1


	//   ....[96]....
        /*0724*/ 	.word	0x00003d80
        /*0728*/ 	.word	0x000000ff
        /*072c*/ 	.word	0x00000008
        /*0730*/ 	.short	0x010a
        /*0732*/ 	.byte	0x05
	.zero		1


	//   ....[97]....
        /*0734*/ 	.word	0x00003f10
        /*0738*/ 	.word	0x000000ff
        /*073c*/ 	.word	0x00000008
        /*0740*/ 	.short	0x010a
        /*0742*/ 	.byte	0x05
	.zero		1


	//   ....[98]....
        /*0744*/ 	.word	0x00003f30
        /*0748*/ 	.word	0x000000ff
        /*074c*/ 	.word	0x00000008
        /*0750*/ 	.short	0x010a
        /*0752*/ 	.byte	0x05
	.zero		1


	//   ....[99]....
        /*0754*/ 	.word	0x00003ff0
        /*0758*/ 	.word	0x000000ff
        /*075c*/ 	.word	0x00000000
        /*0760*/ 	.short	0x0101
        /*0762*/ 	.byte	0x04
	.zero		1


	//   ....[100]....
        /*0764*/ 	.word	0x000042f0
        /*0768*/ 	.word	0x00000000
        /*076c*/ 	.word	0x00000150
        /*0770*/ 	.short	0x010a
        /*0772*/ 	.byte	0xff
	.zero		1


	//   ....[101]....
        /*0774*/ 	.word	0x000043b0
        /*0778*/ 	.word	0x00000000
        /*077c*/ 	.word	0x00000000
        /*0780*/ 	.short	0x0101
        /*0782*/ 	.byte	0xff
	.zero		1


	//   ....[102]....
        /*0784*/ 	.word	0x00004470
        /*0788*/ 	.word	0x000000ff
        /*078c*/ 	.word	0x00000000
        /*0790*/ 	.short	0x010a
        /*0792*/ 	.byte	0x04
	.zero		1


	//   ....[103]....
        /*0794*/ 	.word	0x00004480
        /*0798*/ 	.word	0x000000ff
        /*079c*/ 	.word	0x00000190
        /*07a0*/ 	.short	0x010a
        /*07a2*/ 	.byte	0x17
	.zero		1


	//   ....[104]....
        /*07a4*/ 	.word	0x00004530
        /*07a8*/ 	.word	0x000000ff
        /*07ac*/ 	.word	0x00000000
        /*07b0*/ 	.short	0x010a
        /*07b2*/ 	.byte	0x05
	.zero		1


	//   ....[105]....
        /*07b4*/ 	.word	0x00004670
        /*07b8*/ 	.word	0x000000ff
        /*07bc*/ 	.word	0x00000000
        /*07c0*/ 	.short	0x010a
        /*07c2*/ 	.byte	0x04
	.zero		1


	//   ....[106]....
        /*07c4*/ 	.word	0x000048c0
        /*07c8*/ 	.word	0x000000ff
        /*07cc*/ 	.word	0x00000000
        /*07d0*/ 	.short	0x010a
        /*07d2*/ 	.byte	0x04
	.zero		1


	//   ....[107]....
        /*07d4*/ 	.word	0x00004950
        /*07d8*/ 	.word	0x000000ff
        /*07dc*/ 	.word	0x00000000
        /*07e0*/ 	.short	0x010a
        /*07e2*/ 	.byte	0x05
	.zero		1


	//   ....[108]....
        /*07e4*/ 	.word	0x000049e0
        /*07e8*/ 	.word	0x000000ff
        /*07ec*/ 	.word	0x00000000
        /*07f0*/ 	.short	0x010a
        /*07f2*/ 	.byte	0x05
	.zero		1


	//   ....[109]....
        /*07f4*/ 	.word	0x00004a80
        /*07f8*/ 	.word	0x00000000
        /*07fc*/ 	.word	0x00000000
        /*0800*/ 	.short	0x010a
        /*0802*/ 	.byte	0xff
	.zero		1


	//   ....[110]....
        /*0804*/ 	.word	0x00004ac0
        /*0808*/ 	.word	0x00000000
        /*080c*/ 	.word	0x00000000
        /*0810*/ 	.short	0x010a
        /*0812*/ 	.byte	0xff
	.zero		1


	//   ....[111]....
        /*0814*/ 	.word	0x00004b30
        /*0818*/ 	.word	0x000000ff
        /*081c*/ 	.word	0x00000000
        /*0820*/ 	.short	0x0101
        /*0822*/ 	.byte	0x04
	.zero		1


	//   ....[112]....
        /*0824*/ 	.word	0x00004b70
        /*0828*/ 	.word	0x000000ff
        /*082c*/ 	.word	0x000001d0
        /*0830*/ 	.short	0x010a
        /*0832*/ 	.byte	0x11
	.zero		1


	//   ....[113]....
        /*0834*/ 	.word	0x00004bc0
        /*0838*/ 	.word	0x000000ff
        /*083c*/ 	.word	0x00000000
        /*0840*/ 	.short	0x0101
        /*0842*/ 	.byte	0x04
	.zero		1


	//   ....[114]....
        /*0844*/ 	.word	0x00005090
        /*0848*/ 	.word	0x0000000c
        /*084c*/ 	.word	0x00000150
        /*0850*/ 	.short	0x010a
        /*0852*/ 	.byte	0xff
	.zero		1


	//   ....[115]....
        /*0854*/ 	.word	0x00005200
        /*0858*/ 	.word	0x00000000
        /*085c*/ 	.word	0x00000000
        /*0860*/ 	.short	0x0101
        /*0862*/ 	.byte	0xff
	.zero		1


	//   ....[116]....
        /*0864*/ 	.word	0x00005690
        /*0868*/ 	.word	0x000000ff
        /*086c*/ 	.word	0x00000148
        /*0870*/ 	.short	0x010a
        /*0872*/ 	.byte	0x15
	.zero		1


	//   ....[117]....
        /*0874*/ 	.word	0x00005810
        /*0878*/ 	.word	0x000000ff
        /*087c*/ 	.word	0x00000120
        /*0880*/ 	.short	0x010a
        /*0882*/ 	.byte	0x15
	.zero		1


	//   ....[118]....
        /*0884*/ 	.word	0x00005a00
        /*0888*/ 	.word	0x000000ff
        /*088c*/ 	.word	0x00000100
        /*0890*/ 	.short	0x010b
        /*0892*/ 	.byte	0x15
	.zero		1


	//   ....[119]....
        /*0894*/ 	.word	0x00005a10
        /*0898*/ 	.word	0x000000ff
        /*089c*/ 	.word	0x00000000
        /*08a0*/ 	.short	0x0101
        /*08a2*/ 	.byte	0x2e
	.zero		1


	//   ....[120]....
        /*08a4*/ 	.word	0x00005a20
        /*08a8*/ 	.word	0x000000ff
        /*08ac*/ 	.word	0x00000128
        /*08b0*/ 	.short	0x010a
        /*08b2*/ 	.byte	0x15
	.zero		1


	//   ....[121]....
        /*08b4*/ 	.word	0x00005bd0
        /*08b8*/ 	.word	0x000000ff
        /*08bc*/ 	.word	0x00000108
        /*08c0*/ 	.short	0x010b
        /*08c2*/ 	.byte	0x15
	.zero		1


	//   ....[122]....
        /*08c4*/ 	.word	0x00005be0
        /*08c8*/ 	.word	0x000000ff
        /*08cc*/ 	.word	0x00000000
        /*08d0*/ 	.short	0x0101
        /*08d2*/ 	.byte	0x27
	.zero		1


	//   ....[123]....
        /*08d4*/ 	.word	0x00005bf0
        /*08d8*/ 	.word	0x000000ff
        /*08dc*/ 	.word	0x00000130
        /*08e0*/ 	.short	0x010a
        /*08e2*/ 	.byte	0x15
	.zero		1


	//   ....[124]....
        /*08e4*/ 	.word	0x00005da0
        /*08e8*/ 	.word	0x000000ff
        /*08ec*/ 	.word	0x00000110
        /*08f0*/ 	.short	0x010b
        /*08f2*/ 	.byte	0x15
	.zero		1


	//   ....[125]....
        /*08f4*/ 	.word	0x00005db0
        /*08f8*/ 	.word	0x000000ff
        /*08fc*/ 	.word	0x00000000
        /*0900*/ 	.short	0x0101
        /*0902*/ 	.byte	0x26
	.zero		1


	//   ....[126]....
        /*0904*/ 	.word	0x00005dc0
        /*0908*/ 	.word	0x000000ff
        /*090c*/ 	.word	0x00000138
        /*0910*/ 	.short	0x010a
        /*0912*/ 	.byte	0x15
	.zero		1


	//   ....[127]....
        /*0914*/ 	.word	0x00006000
        /*0918*/ 	.word	0x000000ff
        /*091c*/ 	.word	0x00000118
        /*0920*/ 	.short	0x010b
        /*0922*/ 	.byte	0x15
	.zero		1


	//   ....[128]....
        /*0924*/ 	.word	0x00006010
        /*0928*/ 	.word	0x000000ff
        /*092c*/ 	.word	0x00000000
        /*0930*/ 	.short	0x0101
        /*0932*/ 	.byte	0x25
	.zero		1


	//   ....[129]....
        /*0934*/ 	.word	0x00006050
        /*0938*/ 	.word	0x000000ff
        /*093c*/ 	.word	0x00000120
        /*0940*/ 	.short	0x010a
        /*0942*/ 	.byte	0x15
	.zero		1


	//   ....[130]....
        /*0944*/ 	.word	0x00006070
        /*0948*/ 	.word	0x000000ff
        /*094c*/ 	.word	0x00000128
        /*0950*/ 	.short	0x010a
        /*0952*/ 	.byte	0x15
	.zero		1


	//   ....[131]....
        /*0954*/ 	.word	0x00006090
        /*0958*/ 	.word	0x000000ff
        /*095c*/ 	.word	0x00000130
        /*0960*/ 	.short	0x010a
        /*0962*/ 	.byte	0x15
	.zero		1


	//   ....[132]....
        /*0964*/ 	.word	0x000060d0
        /*0968*/ 	.word	0x00000000
        /*096c*/ 	.word	0x00000138
        /*0970*/ 	.short	0x010a
        /*0972*/ 	.byte	0xff
	.zero		1


	//   ....[133]....
        /*0974*/ 	.word	0x000063f0
        /*0978*/ 	.word	0x00000003
        /*097c*/ 	.word	0x00000150
        /*0980*/ 	.short	0x010a
        /*0982*/ 	.byte	0xff
	.zero		1


	//   ....[134]....
        /*0984*/ 	.word	0x00006570
        /*0988*/ 	.word	0x00000000
        /*098c*/ 	.word	0x00000000
        /*0990*/ 	.short	0x0101
        /*0992*/ 	.byte	0xff
	.zero		1


	//   ....[135]....
        /*0994*/ 	.word	0x00007060
        /*0998*/ 	.word	0x00000005
        /*099c*/ 	.word	0x00000100
        /*09a0*/ 	.short	0x010a
        /*09a2*/ 	.byte	0xff
	.zero		1


	//   ....[136]....
        /*09a4*/ 	.word	0x00007080
        /*09a8*/ 	.word	0x0000005c
        /*09ac*/ 	.word	0x00000170
        /*09b0*/ 	.short	0x010a
        /*09b2*/ 	.byte	0xff
	.zero		1


	//   ....[137]....
        /*09b4*/ 	.word	0x000071c0
        /*09b8*/ 	.word	0x00000005
        /*09bc*/ 	.word	0x00000100
        /*09c0*/ 	.short	0x010a
        /*09c2*/ 	.byte	0xff
	.zero		1


	//   ....[138]....
        /*09c4*/ 	.word	0x000072f0
        /*09c8*/ 	.word	0x00000000
        /*09cc*/ 	.word	0x00000000
        /*09d0*/ 	.short	0x0101
        /*09d2*/ 	.byte	0xff
	.zero		1


	//   ....[139]....
        /*09d4*/ 	.word	0x00007350
        /*09d8*/ 	.word	0x0000005c
        /*09dc*/ 	.word	0x00000170
        /*09e0*/ 	.short	0x010a
        /*09e2*/ 	.byte	0xff
	.zero		1


	//   ....[140]....
        /*09e4*/ 	.word	0x00007ef0
        /*09e8*/ 	.word	0x00000070
        /*09ec*/ 	.word	0x00000100
        /*09f0*/ 	.short	0x010a
        /*09f2*/ 	.byte	0xff
	.zero		1


	//   ....[141]....
        /*09f4*/ 	.word	0x00007fc0
        /*09f8*/ 	.word	0x00000070
        /*09fc*/ 	.word	0x00000100
        /*0a00*/ 	.short	0x010a
        /*0a02*/ 	.byte	0xff
	.zero		1


	//   ....[142]....
        /*0a04*/ 	.word	0x000080f0
        /*0a08*/ 	.word	0x00000000
        /*0a0c*/ 	.word	0x00000000
        /*0a10*/ 	.short	0x0101
        /*0a12*/ 	.byte	0xff
	.zero		1


	//   ....[143]....
        /*0a14*/ 	.word	0x00008c80
        /*0a18*/ 	.word	0x00000070
        /*0a1c*/ 	.word	0x00000100
        /*0a20*/ 	.short	0x010a
        /*0a22*/ 	.byte	0xff
	.zero		1


	//   ....[144]....
        /*0a24*/ 	.word	0x00008d50
        /*0a28*/ 	.word	0x00000070
        /*0a2c*/ 	.word	0x00000100
        /*0a30*/ 	.short	0x010a
        /*0a32*/ 	.byte	0xff
	.zero		1


	//   ....[145]....
        /*0a34*/ 	.word	0x00008e80
        /*0a38*/ 	.word	0x00000000
        /*0a3c*/ 	.word	0x00000000
        /*0a40*/ 	.short	0x0101
        /*0a42*/ 	.byte	0xff
	.zero		1


	//   ....[146]....
        /*0a44*/ 	.word	0x00009a30
        /*0a48*/ 	.word	0x00000067
        /*0a4c*/ 	.word	0x00000100
        /*0a50*/ 	.short	0x010a
        /*0a52*/ 	.byte	0xff
	.zero		1


	//   ....[147]....
        /*0a54*/ 	.word	0x00009b00
        /*0a58*/ 	.word	0x00000067
        /*0a5c*/ 	.word	0x00000100
        /*0a60*/ 	.short	0x010a
        /*0a62*/ 	.byte	0xff
	.zero		1


	//   ....[148]....
        /*0a64*/ 	.word	0x00009c30
        /*0a68*/ 	.word	0x00000000
        /*0a6c*/ 	.word	0x00000000
        /*0a70*/ 	.short	0x0101
        /*0a72*/ 	.byte	0xff
	.zero		1


	//   ....[149]....
        /*0a74*/ 	.word	0x00009f10
        /*0a78*/ 	.word	0x0000005c
        /*0a7c*/ 	.word	0x00000000
        /*0a80*/ 	.short	0x0101
        /*0a82*/ 	.byte	0xff
	.zero		1


	//   ....[150]....
        /*0a84*/ 	.word	0x0000a8c0
        /*0a88*/ 	.word	0x00000000
        /*0a8c*/ 	.word	0x000001c0
        /*0a90*/ 	.short	0x010a
        /*0a92*/ 	.byte	0xff
	.zero		1


	//   ....[151]....
        /*0a94*/ 	.word	0x0000a920
        /*0a98*/ 	.word	0x00000000
        /*0a9c*/ 	.word	0x00000080
        /*0aa0*/ 	.short	0x010a
        /*0aa2*/ 	.byte	0xff
	.zero		1


	//   ....[152]....
        /*0aa4*/ 	.word	0x0000a980
        /*0aa8*/ 	.word	0x00000000
        /*0aac*/ 	.word	0x00000080
        /*0ab0*/ 	.short	0x010a
        /*0ab2*/ 	.byte	0xff
	.zero		1


	//   ....[153]....
        /*0ab4*/ 	.word	0x0000a9d0
        /*0ab8*/ 	.word	0x00000003
        /*0abc*/ 	.word	0x00000150
        /*0ac0*/ 	.short	0x010a
        /*0ac2*/ 	.byte	0xff
	.zero		1


	//   ....[154]....
        /*0ac4*/ 	.word	0x0000aa30
        /*0ac8*/ 	.word	0x00000000
        /*0acc*/ 	.word	0x00000000
        /*0ad0*/ 	.short	0x010a
        /*0ad2*/ 	.byte	0xff
	.zero		1


	//   ....[155]....
        /*0ad4*/ 	.word	0x0000aa90
        /*0ad8*/ 	.word	0x00000000
        /*0adc*/ 	.word	0x00000000
        /*0ae0*/ 	.short	0x010a
        /*0ae2*/ 	.byte	0xff
	.zero		1


	//   ....[156]....
        /*0ae4*/ 	.word	0x0000aaf0
        /*0ae8*/ 	.word	0x00000000
        /*0aec*/ 	.word	0x00000000
        /*0af0*/ 	.short	0x010a
        /*0af2*/ 	.byte	0xff
	.zero		1


	//   ....[157]....
        /*0af4*/ 	.word	0x0000ab50
        /*0af8*/ 	.word	0x00000000
        /*0afc*/ 	.word	0x00000000
        /*0b00*/ 	.short	0x010a
        /*0b02*/ 	.byte	0xff
	.zero		1


	//   ....[158]....
        /*0b04*/ 	.word	0x0000abb0
        /*0b08*/ 	.word	0x00000000
        /*0b0c*/ 	.word	0x00000000
        /*0b10*/ 	.short	0x010a
        /*0b12*/ 	.byte	0xff
	.zero		1


	//   ....[159]....
        /*0b14*/ 	.word	0x0000ac10
        /*0b18*/ 	.word	0x00000000
        /*0b1c*/ 	.word	0x00000000
        /*0b20*/ 	.short	0x010a
        /*0b22*/ 	.byte	0xff
	.zero		1


	//   ....[160]....
        /*0b24*/ 	.word	0x0000ac70
        /*0b28*/ 	.word	0x00000000
        /*0b2c*/ 	.word	0x00000000
        /*0b30*/ 	.short	0x010a
        /*0b32*/ 	.byte	0xff
	.zero		1


	//   ....[161]....
        /*0b34*/ 	.word	0x0000acd0
        /*0b38*/ 	.word	0x00000000
        /*0b3c*/ 	.word	0x00000000
        /*0b40*/ 	.short	0x010a
        /*0b42*/ 	.byte	0xff
	.zero		1


	//   ....[162]....
        /*0b44*/ 	.word	0x0000ad30
        /*0b48*/ 	.word	0x00000000
        /*0b4c*/ 	.word	0x00000000
        /*0b50*/ 	.short	0x010a
        /*0b52*/ 	.byte	0xff
	.zero		1


	//   ....[163]....
        /*0b54*/ 	.word	0x0000ad90
        /*0b58*/ 	.word	0x00000000
        /*0b5c*/ 	.word	0x00000000
        /*0b60*/ 	.short	0x010a
        /*0b62*/ 	.byte	0xff
	.zero		1


	//   ....[164]....
        /*0b64*/ 	.word	0x0000adf0
        /*0b68*/ 	.word	0x00000000
        /*0b6c*/ 	.word	0x00000000
        /*0b70*/ 	.short	0x010a
        /*0b72*/ 	.byte	0xff
	.zero		1


	//   ....[165]....
        /*0b74*/ 	.word	0x0000ae50
        /*0b78*/ 	.word	0x00000000
        /*0b7c*/ 	.word	0x00000000
        /*0b80*/ 	.short	0x010a
        /*0b82*/ 	.byte	0xff
	.zero		1


	//   ....[166]....
        /*0b84*/ 	.word	0x0000aeb0
        /*0b88*/ 	.word	0x00000000
        /*0b8c*/ 	.word	0x00000000
        /*0b90*/ 	.short	0x010a
        /*0b92*/ 	.byte	0xff
	.zero		1


	//   ....[167]....
        /*0b94*/ 	.word	0x0000af10
        /*0b98*/ 	.word	0x00000000
        /*0b9c*/ 	.word	0x00000000
        /*0ba0*/ 	.short	0x010a
        /*0ba2*/ 	.byte	0xff
	.zero		1


	//   ....[168]....
        /*0ba4*/ 	.word	0x0000af70
        /*0ba8*/ 	.word	0x00000000
        /*0bac*/ 	.word	0x00000000
        /*0bb0*/ 	.short	0x010a
        /*0bb2*/ 	.byte	0xff
	.zero		1


	//   ....[169]....
        /*0bb4*/ 	.word	0x0000afc0
        /*0bb8*/ 	.word	0x00000002
        /*0bbc*/ 	.word	0x000001b0
        /*0bc0*/ 	.short	0x010a
        /*0bc2*/ 	.byte	0xff
	.zero		1


	//   ....[170]....
        /*0bc4*/ 	.word	0x0000b020
        /*0bc8*/ 	.word	0x00000002
        /*0bcc*/ 	.word	0x00000160
        /*0bd0*/ 	.short	0x010a
        /*0bd2*/ 	.byte	0xff
	.zero		1


	//   ....[171]....
        /*0bd4*/ 	.word	0x0000b070
        /*0bd8*/ 	.word	0x00000002
        /*0bdc*/ 	.word	0x00000150
        /*0be0*/ 	.short	0x010a
        /*0be2*/ 	.byte	0xff
	.zero		1


	//   ....[172]....
        /*0be4*/ 	.word	0x0000b0d0
        /*0be8*/ 	.word	0x00000000
        /*0bec*/ 	.word	0x00000160
        /*0bf0*/ 	.short	0x010a
        /*0bf2*/ 	.byte	0xff
	.zero		1


	//   ....[173]....
        /*0bf4*/ 	.word	0x0000b130
        /*0bf8*/ 	.word	0x00000000
        /*0bfc*/ 	.word	0x00000008
        /*0c00*/ 	.short	0x010a
        /*0c02*/ 	.byte	0xff
	.zero		1


	//   ....[174]....
        /*0c04*/ 	.word	0x0000b210
        /*0c08*/ 	.word	0x00000000
        /*0c0c*/ 	.word	0x00000008
        /*0c10*/ 	.short	0x010a
        /*0c12*/ 	.byte	0xff
	.zero		1


	//   ....[175]....
        /*0c14*/ 	.word	0x0000b260
        /*0c18*/ 	.word	0x00000000
        /*0c1c*/ 	.word	0x00000150
        /*0c20*/ 	.short	0x010a
        /*0c22*/ 	.byte	0xff
	.zero		1


	//   ....[176]....
        /*0c24*/ 	.word	0x0000b2c0
        /*0c28*/ 	.word	0x00000000
        /*0c2c*/ 	.word	0x00000190
        /*0c30*/ 	.short	0x010a
        /*0c32*/ 	.byte	0xff
	.zero		1


	//   ....[177]....
        /*0c34*/ 	.word	0x0000b320
        /*0c38*/ 	.word	0x00000000
        /*0c3c*/ 	.word	0x00000000
        /*0c40*/ 	.short	0x010a
        /*0c42*/ 	.byte	0xff
	.zero		1


	//   ....[178]....
        /*0c44*/ 	.word	0x0000b380
        /*0c48*/ 	.word	0x00000000
        /*0c4c*/ 	.word	0x00000000
        /*0c50*/ 	.short	0x010a
        /*0c52*/ 	.byte	0xff
	.zero		1


	//   ....[179]....
        /*0c54*/ 	.word	0x0000b3e0
        /*0c58*/ 	.word	0x00000000
        /*0c5c*/ 	.word	0x00000000
        /*0c60*/ 	.short	0x010a
        /*0c62*/ 	.byte	0xff
	.zero		1


	//   ....[180]....
        /*0c64*/ 	.word	0x0000b440
        /*0c68*/ 	.word	0x00000000
        /*0c6c*/ 	.word	0x00000000
        /*0c70*/ 	.short	0x010a
        /*0c72*/ 	.byte	0xff
	.zero		1


	//   ....[181]....
        /*0c74*/ 	.word	0x0000b4a0
        /*0c78*/ 	.word	0x00000000
        /*0c7c*/ 	.word	0x000001d0
        /*0c80*/ 	.short	0x010a
        /*0c82*/ 	.byte	0xff
	.zero		1


	//   ....[182]....
        /*0c84*/ 	.word	0x0000b4f0
        /*0c88*/ 	.word	0x0000000c
        /*0c8c*/ 	.word	0x00000150
        /*0c90*/ 	.short	0x010a
        /*0c92*/ 	.byte	0xff
	.zero		1


	//   ....[183]....
        /*0c94*/ 	.word	0x0000b550
        /*0c98*/ 	.word	0x00000000
        /*0c9c*/ 	.word	0x00000148
        /*0ca0*/ 	.short	0x010a
        /*0ca2*/ 	.byte	0xff
	.zero		1


	//   ....[184]....
        /*0ca4*/ 	.word	0x0000b5b0
        /*0ca8*/ 	.word	0x00000000
        /*0cac*/ 	.word	0x00000120
        /*0cb0*/ 	.short	0x010a
        /*0cb2*/ 	.byte	0xff
	.zero		1


	//   ....[185]....
        /*0cb4*/ 	.word	0x0000b610
        /*0cb8*/ 	.word	0x00000000
        /*0cbc*/ 	.word	0x00000128
        /*0cc0*/ 	.short	0x010a
        /*0cc2*/ 	.byte	0xff
	.zero		1


	//   ....[186]....
        /*0cc4*/ 	.word	0x0000b670
        /*0cc8*/ 	.word	0x00000000
        /*0ccc*/ 	.word	0x00000130
        /*0cd0*/ 	.short	0x010a
        /*0cd2*/ 	.byte	0xff
	.zero		1


	//   ....[187]....
        /*0cd4*/ 	.word	0x0000b6d0
        /*0cd8*/ 	.word	0x00000000
        /*0cdc*/ 	.word	0x00000138
        /*0ce0*/ 	.short	0x010a
        /*0ce2*/ 	.byte	0xff
	.zero		1


	//   ....[188]....
        /*0ce4*/ 	.word	0x0000b730
        /*0ce8*/ 	.word	0x00000000
        /*0cec*/ 	.word	0x00000120
        /*0cf0*/ 	.short	0x010a
        /*0cf2*/ 	.byte	0xff
	.zero		1


	//   ....[189]....
        /*0cf4*/ 	.word	0x0000b790
        /*0cf8*/ 	.word	0x00000000
        /*0cfc*/ 	.word	0x00000128
        /*0d00*/ 	.short	0x010a
        /*0d02*/ 	.byte	0xff
	.zero		1


	//   ....[190]....
        /*0d04*/ 	.word	0x0000b7f0
        /*0d08*/ 	.word	0x00000000
        /*0d0c*/ 	.word	0x00000130
        /*0d10*/ 	.short	0x010a
        /*0d12*/ 	.byte	0xff
	.zero		1


	//   ....[191]....
        /*0d14*/ 	.word	0x0000b840
        /*0d18*/ 	.word	0x00000003
        /*0d1c*/ 	.word	0x00000150
        /*0d20*/ 	.short	0x010a
        /*0d22*/ 	.byte	0xff
	.zero		1


	//   ....[192]....
        /*0d24*/ 	.word	0x0000b890
        /*0d28*/ 	.word	0x00000005
        /*0d2c*/ 	.word	0x00000100
        /*0d30*/ 	.short	0x010a
        /*0d32*/ 	.byte	0xff
	.zero		1


	//   ....[193]....
        /*0d34*/ 	.word	0x0000b8e0
        /*0d38*/ 	.word	0x0000005c
        /*0d3c*/ 	.word	0x00000170
        /*0d40*/ 	.short	0x010a
        /*0d42*/ 	.byte	0xff
	.zero		1


	//   ....[194]....
        /*0d44*/ 	.word	0x0000b930
        /*0d48*/ 	.word	0x00000070
        /*0d4c*/ 	.word	0x00000100
        /*0d50*/ 	.short	0x010a
        /*0d52*/ 	.byte	0xff
	.zero		1


	//   ....[195]....
        /*0d54*/ 	.word	0x0000b980
        /*0d58*/ 	.word	0x00000070
        /*0d5c*/ 	.word	0x00000100
        /*0d60*/ 	.short	0x010a
        /*0d62*/ 	.byte	0xff
	.zero		1


	//   ....[196]....
        /*0d64*/ 	.word	0x0000b9d0
        /*0d68*/ 	.word	0x00000067
        /*0d6c*/ 	.word	0x00000100
        /*0d70*/ 	.short	0x010a
        /*0d72*/ 	.byte	0xff
	.zero		1


	//----- nvinfo : EIATTR_NUM_MBARRIERS
	.align		4
.L_48:
        /*0d74*/ 	.byte	0x03, 0x38
        /*0d76*/ 	.short	0x003b


	//----- nvinfo : EIATTR_EXIT_INSTR_OFFSETS
	.align		4
        /*0d78*/ 	.byte	0x04, 0x1c
        /*0d7a*/ 	.short	(.L_50 - .L_49)


	//   ....[0]....
.L_49:
        /*0d7c*/ 	.word	0x00003600


	//   ....[1]....
        /*0d80*/ 	.word	0x00003af0


	//   ....[2]....
        /*0d84*/ 	.word	0x00003b50


	//   ....[3]....
        /*0d88*/ 	.word	0x00004df0


	//   ....[4]....
        /*0d8c*/ 	.word	0x00006100


	//   ....[5]....
        /*0d90*/ 	.word	0x00006140


	//   ....[6]....
        /*0d94*/ 	.word	0x0000a8b0


	//----- nvinfo : EIATTR_MAX_THREADS
	.align		4
.L_50:
        /*0d98*/ 	.byte	0x04, 0x05
        /*0d9a*/ 	.short	(.L_52 - .L_51)
.L_51:
        /*0d9c*/ 	.word	0x00000100
        /*0da0*/ 	.word	0x00000001
        /*0da4*/ 	.word	0x00000001


	//----- nvinfo : EIATTR_CRS_STACK_SIZE
	.align		4
.L_52:
        /*0da8*/ 	.byte	0x04, 0x1e
        /*0daa*/ 	.short	(.L_54 - .L_53)
.L_53:
        /*0dac*/ 	.word	0x00000000


	//----- nvinfo : EIATTR_CBANK_PARAM_SIZE
	.align		4
.L_54:
        /*0db0*/ 	.byte	0x03, 0x19
        /*0db2*/ 	.short	0x0800


	//----- nvinfo : EIATTR_PARAM_CBANK
	.align		4
        /*0db4*/ 	.byte	0x04, 0x0a
        /*0db6*/ 	.short	(.L_56 - .L_55)
	.align		4
.L_55:
        /*0db8*/ 	.word	index@(.nv.constant0._ZN7cutlass13device_kernelINS_4gemm6kernel13GemmUniversalIN4cute5tupleIJiiiiEEENS1_10collective13CollectiveMmaINS1_35MainloopSm100TmaUmmaWarpSpecializedILi16ELi2ELi4ENS5_IJNS4_1CILi4EEESB_NSA_ILi1EEEEEEEENS5_IJNSA_ILi128EEENSA_ILi256EEENSA_ILi64EEEEEENS_12float_e5m2_tENS5_IJlSC_lEEESJ_SK_NS4_8TiledMMAINS4_8MMA_AtomIJNS4_10MMA_TraitsINS4_25SM100_MMA_F8F6F4_2x1SM_SSEJSJ_SJ_fSF_SG_NS4_17integral_constantINS4_4UMMA5MajorELSR_0EEESS_NSP_INSQ_7ScaleInELST_0EEESU_EEEEEENS4_6LayoutINS5_IJSC_SC_SC_EEENS5_IJNSA_ILi0EEESZ_SZ_EEEEENS5_IJNS4_10UnderscoreES12_S12_EEEEENS4_28SM100_TMA_2SM_LOAD_MULTICASTENS4_14ComposedLayoutINS4_7SwizzleILi2ELi4ELi3EEENS4_18smem_ptr_flag_bitsILi8EEENSX_INS5_IJNSA_ILi8EEESH_EEENS5_IJSH_SC_EEEEEEEvNS4_8identityES15_S1F_vS1G_EENS_8epilogue10collective18CollectiveEpilogueINS1I_23Sm100TmaWarpSpecializedILi4ELi2ELi32ELb0ELb0EEEJNS5_IJSH_SG_SH_EEENS5_IJNSX_ISH_SC_EENSX_INS5_IJNSA_ILi32EEENSA_ILi2EEEEEENS5_IJSC_SF_EEEEEEEESJ_SK_SJ_SK_NS1I_6fusion15FusionCallbacksIS1M_NS1V_17LinearCombinationISJ_fSJ_fLNS_15FloatRoundStyleE2EEES1N_S1U_JEEENS4_5SM1004TMEM4LOAD26SM100_TMEM_LOAD_32dp32b32xENS4_13SM90_TMA_LOADENS16_INS17_ILi1ELi4ELi3EEES1A_NSX_INS5_IJS1B_S1P_EEENS5_IJS1P_SC_EEEEEEENS4_39AutoVectorizingCopyWithAssumedAlignmentILi128EEENS4_14SM90_TMA_STOREES2A_S2C_S2C_EEEvvEEEEvNT_6ParamsE)
        /*0dbc*/ 	.short	0x0380
        /*0dbe*/ 	.short	0x0800


	//----- nvinfo : EIATTR_SW_WAR
	.align		4
.L_56:
        /*0dc0*/ 	.byte	0x04, 0x36
        /*0dc2*/ 	.short	(.L_58 - .L_57)
.L_57:
        /*0dc4*/ 	.word	0x00000008
.L_58:


//--------------------- .nv.callgraph             --------------------------
	.section	.nv.callgraph,"",@"SHT_CUDA_CALLGRAPH"
	.align	4
	.sectionentsize	8
	.align		4
        /*0000*/ 	.word	0x00000000
	.align		4
        /*0004*/ 	.word	0xffffffff
	.align		4
        /*0008*/ 	.word	index@(_ZN7cutlass13device_kernelINS_4gemm6kernel13GemmUniversalIN4cute5tupleIJiiiiEEENS1_10collective13CollectiveMmaINS1_35MainloopSm100TmaUmmaWarpSpecializedILi16ELi2ELi4ENS5_IJNS4_1CILi4EEESB_NSA_ILi1EEEEEEEENS5_IJNSA_ILi128EEENSA_ILi256EEENSA_ILi64EEEEEENS_12float_e5m2_tENS5_IJlSC_lEEESJ_SK_NS4_8TiledMMAINS4_8MMA_AtomIJNS4_10MMA_TraitsINS4_25SM100_MMA_F8F6F4_2x1SM_SSEJSJ_SJ_fSF_SG_NS4_17integral_constantINS4_4UMMA5MajorELSR_0EEESS_NSP_INSQ_7ScaleInELST_0EEESU_EEEEEENS4_6LayoutINS5_IJSC_SC_SC_EEENS5_IJNSA_ILi0EEESZ_SZ_EEEEENS5_IJNS4_10UnderscoreES12_S12_EEEEENS4_28SM100_TMA_2SM_LOAD_MULTICASTENS4_14ComposedLayoutINS4_7SwizzleILi2ELi4ELi3EEENS4_18smem_ptr_flag_bitsILi8EEENSX_INS5_IJNSA_ILi8EEESH_EEENS5_IJSH_SC_EEEEEEEvNS4_8identityES15_S1F_vS1G_EENS_8epilogue10collective18CollectiveEpilogueINS1I_23Sm100TmaWarpSpecializedILi4ELi2ELi32ELb0ELb0EEEJNS5_IJSH_SG_SH_EEENS5_IJNSX_ISH_SC_EENSX_INS5_IJNSA_ILi32EEENSA_ILi2EEEEEENS5_IJSC_SF_EEEEEEEESJ_SK_SJ_SK_NS1I_6fusion15FusionCallbacksIS1M_NS1V_17LinearCombinationISJ_fSJ_fLNS_15FloatRoundStyleE2EEES1N_S1U_JEEENS4_5SM1004TMEM4LOAD26SM100_TMEM_LOAD_32dp32b32xENS4_13SM90_TMA_LOADENS16_INS17_ILi1ELi4ELi3EEES1A_NSX_INS5_IJS1B_S1P_EEENS5_IJS1P_SC_EEEEEEENS4_39AutoVectorizingCopyWithAssumedAlignmentILi128EEENS4_14SM90_TMA_STOREES2A_S2C_S2C_EEEvvEEEEvNT_6ParamsE)
	.align		4
        /*000c*/ 	.word	index@(__assertfail)
	.align		4
        /*0010*/ 	.word	0x00000000
	.align		4
        /*0014*/ 	.word	0xfffffffe
	.align		4
        /*0018*/ 	.word	0x00000000
	.align		4
        /*001c*/ 	.word	0xfffffffd
	.align		4
        /*0020*/ 	.word	0x00000000
	.align		4
        /*0024*/ 	.word	0xfffffffc


//--------------------- .nv.constant4             --------------------------
	.section	.nv.constant4,"a",@progbits
	.align	8
	.align		8
.nv.constant4:
        /*0000*/ 	.dword	__assertfail
	.align		8
        /*0008*/ 	.dword	__unnamed_1
	.align		8
        /*0010*/ 	.dword	__unnamed_2
	.align		8
        /*0018*/ 	.dword	__unnamed_3
	.align		8
        /*0020*/ 	.dword	_ZN40_INTERNAL_8b4793d5_4_k_cu_4fa96c2a_193084cuda3std3__45__cpo5beginE
	.align		8
        /*0028*/ 	.dword	_ZN40_INTERNAL_8b4793d5_4_k_cu_4fa96c2a_193084cuda3std3__45__cpo3endE
	.align		8
        /*0030*/ 	.dword	_ZN40_INTERNAL_8b4793d5_4_k_cu_4fa96c2a_193084cuda3std3__45__cpo6cbeginE
	.align		8
        /*0038*/ 	.dword	_ZN40_INTERNAL_8b4793d5_4_k_cu_4fa96c2a_193084cuda3std3__45__cpo4cendE
	.align		8
        /*0040*/ 	.dword	_ZN40_INTERNAL_8b4793d5_4_k_cu_4fa96c2a_193084cuda3std3__442_GLOBAL__N__8b4793d5_4_k_cu_4fa96c2a_193086ignoreE
	.align		8
        /*0048*/ 	.dword	_ZN40_INTERNAL_8b4793d5_4_k_cu_4fa96c2a_193084cuda3std3__419piecewise_constructE
	.align		8
        /*0050*/ 	.dword	_ZN40_INTERNAL_8b4793d5_4_k_cu_4fa96c2a_193084cuda3std3__48in_placeE
	.align		8
        /*0058*/ 	.dword	_ZN40_INTERNAL_8b4793d5_4_k_cu_4fa96c2a_193084cuda3std6ranges3__45__cpo4swapE
	.align		8
        /*0060*/ 	.dword	_ZN40_INTERNAL_8b4793d5_4_k_cu_4fa96c2a_193084cuda3std6ranges3__45__cpo9iter_moveE
	.align		8
        /*0068*/ 	.dword	_ZN40_INTERNAL_8b4793d5_4_k_cu_4fa96c2a_193084cute7productE
	.align		8
        /*0070*/ 	.dword	_ZN40_INTERNAL_8b4793d5_4_k_cu_4fa96c2a_193084cute1_E
	.align		8
        /*0078*/ 	.dword	$str$25
	.align		8
        /*0080*/ 	.dword	$str$26
	.align		8
        /*0088*/ 	.dword	$str$27
	.align		8
        /*0090*/ 	.dword	$str$28


//--------------------- .text._ZN7cutlass13device_kernelINS_4gemm6kernel13GemmUniversalIN4cute5tupleIJiiiiEEENS1_10collective13CollectiveMmaINS1_35MainloopSm100TmaUmmaWarpSpecializedILi16ELi2ELi4ENS5_IJNS4_1CILi4EEESB_NSA_ILi1EEEEEEEENS5_IJNSA_ILi128EEENSA_ILi256EEENSA_ILi64EEEEEENS_12float_e5m2_tENS5_IJlSC_lEEESJ_SK_NS4_8TiledMMAINS4_8MMA_AtomIJNS4_10MMA_TraitsINS4_25SM100_MMA_F8F6F4_2x1SM_SSEJSJ_SJ_fSF_SG_NS4_17integral_constantINS4_4UMMA5MajorELSR_0EEESS_NSP_INSQ_7ScaleInELST_0EEESU_EEEEEENS4_6LayoutINS5_IJSC_SC_SC_EEENS5_IJNSA_ILi0EEESZ_SZ_EEEEENS5_IJNS4_10UnderscoreES12_S12_EEEEENS4_28SM100_TMA_2SM_LOAD_MULTICASTENS4_14ComposedLayoutINS4_7SwizzleILi2ELi4ELi3EEENS4_18smem_ptr_flag_bitsILi8EEENSX_INS5_IJNSA_ILi8EEESH_EEENS5_IJSH_SC_EEEEEEEvNS4_8identityES15_S1F_vS1G_EENS_8epilogue10collective18CollectiveEpilogueINS1I_23Sm100TmaWarpSpecializedILi4ELi2ELi32ELb0ELb0EEEJNS5_IJSH_SG_SH_EEENS5_IJNSX_ISH_SC_EENSX_INS5_IJNSA_ILi32EEENSA_ILi2EEEEEENS5_IJSC_SF_EEEEEEEESJ_SK_SJ_SK_NS1I_6fusion15FusionCallbacksIS1M_NS1V_17LinearCombinationISJ_fSJ_fLNS_15FloatRoundStyleE2EEES1N_S1U_JEEENS4_5SM1004TMEM4LOAD26SM100_TMEM_LOAD_32dp32b32xENS4_13SM90_TMA_LOADENS16_INS17_ILi1ELi4ELi3EEES1A_NSX_INS5_IJS1B_S1P_EEENS5_IJS1P_SC_EEEEEEENS4_39AutoVectorizingCopyWithAssumedAlignmentILi128EEENS4_14SM90_TMA_STOREES2A_S2C_S2C_EEEvvEEEEvNT_6ParamsE --------------------------
	.section	.text._ZN7cutlass13device_kernelINS_4gemm6kernel13GemmUniversalIN4cute5tupleIJiiiiEEENS1_10collective13CollectiveMmaINS1_35MainloopSm100TmaUmmaWarpSpecializedILi16ELi2ELi4ENS5_IJNS4_1CILi4EEESB_NSA_ILi1EEEEEEEENS5_IJNSA_ILi128EEENSA_ILi256EEENSA_ILi64EEEEEENS_12float_e5m2_tENS5_IJlSC_lEEESJ_SK_NS4_8TiledMMAINS4_8MMA_AtomIJNS4_10MMA_TraitsINS4_25SM100_MMA_F8F6F4_2x1SM_SSEJSJ_SJ_fSF_SG_NS4_17integral_constantINS4_4UMMA5MajorELSR_0EEESS_NSP_INSQ_7ScaleInELST_0EEESU_EEEEEENS4_6LayoutINS5_IJSC_SC_SC_EEENS5_IJNSA_ILi0EEESZ_SZ_EEEEENS5_IJNS4_10UnderscoreES12_S12_EEEEENS4_28SM100_TMA_2SM_LOAD_MULTICASTENS4_14ComposedLayoutINS4_7SwizzleILi2ELi4ELi3EEENS4_18smem_ptr_flag_bitsILi8EEENSX_INS5_IJNSA_ILi8EEESH_EEENS5_IJSH_SC_EEEEEEEvNS4_8identityES15_S1F_vS1G_EENS_8epilogue10collective18CollectiveEpilogueINS1I_23Sm100TmaWarpSpecializedILi4ELi2ELi32ELb0ELb0EEEJNS5_IJSH_SG_SH_EEENS5_IJNSX_ISH_SC_EENSX_INS5_IJNSA_ILi32EEENSA_ILi2EEEEEENS5_IJSC_SF_EEEEEEEESJ_SK_SJ_SK_NS1I_6fusion15FusionCallbacksIS1M_NS1V_17LinearCombinationISJ_fSJ_fLNS_15FloatRoundStyleE2EEES1N_S1U_JEEENS4_5SM1004TMEM4LOAD26SM100_TMEM_LOAD_32dp32b32xENS4_13SM90_TMA_LOADENS16_INS17_ILi1ELi4ELi3EEES1A_NSX_INS5_IJS1B_S1P_EEENS5_IJS1P_SC_EEEEEEENS4_39AutoVectorizingCopyWithAssumedAlignmentILi128EEENS4_14SM90_TMA_STOREES2A_S2C_S2C_EEEvvEEEEvNT_6ParamsE,"ax",@progbits
	.align	128
.text._ZN7cutlass13device_kernelINS_4gemm6kernel13GemmUniversalIN4cute5tupleIJiiiiEEENS1_10collective13CollectiveMmaINS1_35MainloopSm100TmaUmmaWarpSpecializedILi16ELi2ELi4ENS5_IJNS4_1CILi4EEESB_NSA_ILi1EEEEEEEENS5_IJNSA_ILi128EEENSA_ILi256EEENSA_ILi64EEEEEENS_12float_e5m2_tENS5_IJlSC_lEEESJ_SK_NS4_8TiledMMAINS4_8MMA_AtomIJNS4_10MMA_TraitsINS4_25SM100_MMA_F8F6F4_2x1SM_SSEJSJ_SJ_fSF_SG_NS4_17integral_constantINS4_4UMMA5MajorELSR_0EEESS_NSP_INSQ_7ScaleInELST_0EEESU_EEEEEENS4_6LayoutINS5_IJSC_SC_SC_EEENS5_IJNSA_ILi0EEESZ_SZ_EEEEENS5_IJNS4_10UnderscoreES12_S12_EEEEENS4_28SM100_TMA_2SM_LOAD_MULTICASTENS4_14ComposedLayoutINS4_7SwizzleILi2ELi4ELi3EEENS4_18smem_ptr_flag_bitsILi8EEENSX_INS5_IJNSA_ILi8EEESH_EEENS5_IJSH_SC_EEEEEEEvNS4_8identityES15_S1F_vS1G_EENS_8epilogue10collective18CollectiveEpilogueINS1I_23Sm100TmaWarpSpecializedILi4ELi2ELi32ELb0ELb0EEEJNS5_IJSH_SG_SH_EEENS5_IJNSX_ISH_SC_EENSX_INS5_IJNSA_ILi32EEENSA_ILi2EEEEEENS5_IJSC_SF_EEEEEEEESJ_SK_SJ_SK_NS1I_6fusion15FusionCallbacksIS1M_NS1V_17LinearCombinationISJ_fSJ_fLNS_15FloatRoundStyleE2EEES1N_S1U_JEEENS4_5SM1004TMEM4LOAD26SM100_TMEM_LOAD_32dp32b32xENS4_13SM90_TMA_LOADENS16_INS17_ILi1ELi4ELi3EEES1A_NSX_INS5_IJS1B_S1P_EEENS5_IJS1P_SC_EEEEEEENS4_39AutoVectorizingCopyWithAssumedAlignmentILi128EEENS4_14SM90_TMA_STOREES2A_S2C_S2C_EEEvvEEEEvNT_6ParamsE:
        .type           _ZN7cutlass13device_kernelINS_4gemm6kernel13GemmUniversalIN4cute5tupleIJiiiiEEENS1_10collective13CollectiveMmaINS1_35MainloopSm100TmaUmmaWarpSpecializedILi16ELi2ELi4ENS5_IJNS4_1CILi4EEESB_NSA_ILi1EEEEEEEENS5_IJNSA_ILi128EEENSA_ILi256EEENSA_ILi64EEEEEENS_12float_e5m2_tENS5_IJlSC_lEEESJ_SK_NS4_8TiledMMAINS4_8MMA_AtomIJNS4_10MMA_TraitsINS4_25SM100_MMA_F8F6F4_2x1SM_SSEJSJ_SJ_fSF_SG_NS4_17integral_constantINS4_4UMMA5MajorELSR_0EEESS_NSP_INSQ_7ScaleInELST_0EEESU_EEEEEENS4_6LayoutINS5_IJSC_SC_SC_EEENS5_IJNSA_ILi0EEESZ_SZ_EEEEENS5_IJNS4_10UnderscoreES12_S12_EEEEENS4_28SM100_TMA_2SM_LOAD_MULTICASTENS4_14ComposedLayoutINS4_7SwizzleILi2ELi4ELi3EEENS4_18smem_ptr_flag_bitsILi8EEENSX_INS5_IJNSA_ILi8EEESH_EEENS5_IJSH_SC_EEEEEEEvNS4_8identityES15_S1F_vS1G_EENS_8epilogue10collective18CollectiveEpilogueINS1I_23Sm100TmaWarpSpecializedILi4ELi2ELi32ELb0ELb0EEEJNS5_IJSH_SG_SH_EEENS5_IJNSX_ISH_SC_EENSX_INS5_IJNSA_ILi32EEENSA_ILi2EEEEEENS5_IJSC_SF_EEEEEEEESJ_SK_SJ_SK_NS1I_6fusion15FusionCallbacksIS1M_NS1V_17LinearCombinationISJ_fSJ_fLNS_15FloatRoundStyleE2EEES1N_S1U_JEEENS4_5SM1004TMEM4LOAD26SM100_TMEM_LOAD_32dp32b32xENS4_13SM90_TMA_LOADENS16_INS17_ILi1ELi4ELi3EEES1A_NSX_INS5_IJS1B_S1P_EEENS5_IJS1P_SC_EEEEEEENS4_39AutoVectorizingCopyWithAssumedAlignmentILi128EEENS4_14SM90_TMA_STOREES2A_S2C_S2C_EEEvvEEEEvNT_6ParamsE,@function
        .size           _ZN7cutlass13device_kernelINS_4gemm6kernel13GemmUniversalIN4cute5tupleIJiiiiEEENS1_10collective13CollectiveMmaINS1_35MainloopSm100TmaUmmaWarpSpecializedILi16ELi2ELi4ENS5_IJNS4_1CILi4EEESB_NSA_ILi1EEEEEEEENS5_IJNSA_ILi128EEENSA_ILi256EEENSA_ILi64EEEEEENS_12float_e5m2_tENS5_IJlSC_lEEESJ_SK_NS4_8TiledMMAINS4_8MMA_AtomIJNS4_10MMA_TraitsINS4_25SM100_MMA_F8F6F4_2x1SM_SSEJSJ_SJ_fSF_SG_NS4_17integral_constantINS4_4UMMA5MajorELSR_0EEESS_NSP_INSQ_7ScaleInELST_0EEESU_EEEEEENS4_6LayoutINS5_IJSC_SC_SC_EEENS5_IJNSA_ILi0EEESZ_SZ_EEEEENS5_IJNS4_10UnderscoreES12_S12_EEEEENS4_28SM100_TMA_2SM_LOAD_MULTICASTENS4_14ComposedLayoutINS4_7SwizzleILi2ELi4ELi3EEENS4_18smem_ptr_flag_bitsILi8EEENSX_INS5_IJNSA_ILi8EEESH_EEENS5_IJSH_SC_EEEEEEEvNS4_8identityES15_S1F_vS1G_EENS_8epilogue10collective18CollectiveEpilogueINS1I_23Sm100TmaWarpSpecializedILi4ELi2ELi32ELb0ELb0EEEJNS5_IJSH_SG_SH_EEENS5_IJNSX_ISH_SC_EENSX_INS5_IJNSA_ILi32EEENSA_ILi2EEEEEENS5_IJSC_SF_EEEEEEEESJ_SK_SJ_SK_NS1I_6fusion15FusionCallbacksIS1M_NS1V_17LinearCombinationISJ_fSJ_fLNS_15FloatRoundStyleE2EEES1N_S1U_JEEENS4_5SM1004TMEM4LOAD26SM100_TMEM_LOAD_32dp32b32xENS4_13SM90_TMA_LOADENS16_INS17_ILi1ELi4ELi3EEES1A_NSX_INS5_IJS1B_S1P_EEENS5_IJS1P_SC_EEEEEEENS4_39AutoVectorizingCopyWithAssumedAlignmentILi128EEENS4_14SM90_TMA_STOREES2A_S2C_S2C_EEEvvEEEEvNT_6ParamsE,(.L_x_228 - _ZN7cutlass13device_kernelINS_4gemm6kernel13GemmUniversalIN4cute5tupleIJiiiiEEENS1_10collective13CollectiveMmaINS1_35MainloopSm100TmaUmmaWarpSpecializedILi16ELi2ELi4ENS5_IJNS4_1CILi4EEESB_NSA_ILi1EEEEEEEENS5_IJNSA_ILi128EEENSA_ILi256EEENSA_ILi64EEEEEENS_12float_e5m2_tENS5_IJlSC_lEEESJ_SK_NS4_8TiledMMAINS4_8MMA_AtomIJNS4_10MMA_TraitsINS4_25SM100_MMA_F8F6F4_2x1SM_SSEJSJ_SJ_fSF_SG_NS4_17integral_constantINS4_4UMMA5MajorELSR_0EEESS_NSP_INSQ_7ScaleInELST_0EEESU_EEEEEENS4_6LayoutINS5_IJSC_SC_SC_EEENS5_IJNSA_ILi0EEESZ_SZ_EEEEENS5_IJNS4_10UnderscoreES12_S12_EEEEENS4_28SM100_TMA_2SM_LOAD_MULTICASTENS4_14ComposedLayoutINS4_7SwizzleILi2ELi4ELi3EEENS4_18smem_ptr_flag_bitsILi8EEENSX_INS5_IJNSA_ILi8EEESH_EEENS5_IJSH_SC_EEEEEEEvNS4_8identityES15_S1F_vS1G_EENS_8epilogue10collective18CollectiveEpilogueINS1I_23Sm100TmaWarpSpecializedILi4ELi2ELi32ELb0ELb0EEEJNS5_IJSH_SG_SH_EEENS5_IJNSX_ISH_SC_EENSX_INS5_IJNSA_ILi32EEENSA_ILi2EEEEEENS5_IJSC_SF_EEEEEEEESJ_SK_SJ_SK_NS1I_6fusion15FusionCallbacksIS1M_NS1V_17LinearCombinationISJ_fSJ_fLNS_15FloatRoundStyleE2EEES1N_S1U_JEEENS4_5SM1004TMEM4LOAD26SM100_TMEM_LOAD_32dp32b32xENS4_13SM90_TMA_LOADENS16_INS17_ILi1ELi4ELi3EEES1A_NSX_INS5_IJS1B_S1P_EEENS5_IJS1P_SC_EEEEEEENS4_39AutoVectorizingCopyWithAssumedAlignmentILi128EEENS4_14SM90_TMA_STOREES2A_S2C_S2C_EEEvvEEEEvNT_6ParamsE)
        .other          _ZN7cutlass13device_kernelINS_4gemm6kernel13GemmUniversalIN4cute5tupleIJiiiiEEENS1_10collective13CollectiveMmaINS1_35MainloopSm100TmaUmmaWarpSpecializedILi16ELi2ELi4ENS5_IJNS4_1CILi4EEESB_NSA_ILi1EEEEEEEENS5_IJNSA_ILi128EEENSA_ILi256EEENSA_ILi64EEEEEENS_12float_e5m2_tENS5_IJlSC_lEEESJ_SK_NS4_8TiledMMAINS4_8MMA_AtomIJNS4_10MMA_TraitsINS4_25SM100_MMA_F8F6F4_2x1SM_SSEJSJ_SJ_fSF_SG_NS4_17integral_constantINS4_4UMMA5MajorELSR_0EEESS_NSP_INSQ_7ScaleInELST_0EEESU_EEEEEENS4_6LayoutINS5_IJSC_SC_SC_EEENS5_IJNSA_ILi0EEESZ_SZ_EEEEENS5_IJNS4_10UnderscoreES12_S12_EEEEENS4_28SM100_TMA_2SM_LOAD_MULTICASTENS4_14ComposedLayoutINS4_7SwizzleILi2ELi4ELi3EEENS4_18smem_ptr_flag_bitsILi8EEENSX_INS5_IJNSA_ILi8EEESH_EEENS5_IJSH_SC_EEEEEEEvNS4_8identityES15_S1F_vS1G_EENS_8epilogue10collective18CollectiveEpilogueINS1I_23Sm100TmaWarpSpecializedILi4ELi2ELi32ELb0ELb0EEEJNS5_IJSH_SG_SH_EEENS5_IJNSX_ISH_SC_EENSX_INS5_IJNSA_ILi32EEENSA_ILi2EEEEEENS5_IJSC_SF_EEEEEEEESJ_SK_SJ_SK_NS1I_6fusion15FusionCallbacksIS1M_NS1V_17LinearCombinationISJ_fSJ_fLNS_15FloatRoundStyleE2EEES1N_S1U_JEEENS4_5SM1004TMEM4LOAD26SM100_TMEM_LOAD_32dp32b32xENS4_13SM90_TMA_LOADENS16_INS17_ILi1ELi4ELi3EEES1A_NSX_INS5_IJS1B_S1P_EEENS5_IJS1P_SC_EEEEEEENS4_39AutoVectorizingCopyWithAssumedAlignmentILi128EEENS4_14SM90_TMA_STOREES2A_S2C_S2C_EEEvvEEEEvNT_6ParamsE,@"STO_CUDA_ENTRY STV_DEFAULT"
_ZN7cutlass13device_kernelINS_4gemm6kernel13GemmUniversalIN4cute5tupleIJiiiiEEENS1_10collective13CollectiveMmaINS1_35MainloopSm100TmaUmmaWarpSpecializedILi16ELi2ELi4ENS5_IJNS4_1CILi4EEESB_NSA_ILi1EEEEEEEENS5_IJNSA_ILi128EEENSA_ILi256EEENSA_ILi64EEEEEENS_12float_e5m2_tENS5_IJlSC_lEEESJ_SK_NS4_8TiledMMAINS4_8MMA_AtomIJNS4_10MMA_TraitsINS4_25SM100_MMA_F8F6F4_2x1SM_SSEJSJ_SJ_fSF_SG_NS4_17integral_constantINS4_4UMMA5MajorELSR_0EEESS_NSP_INSQ_7ScaleInELST_0EEESU_EEEEEENS4_6LayoutINS5_IJSC_SC_SC_EEENS5_IJNSA_ILi0EEESZ_SZ_EEEEENS5_IJNS4_10UnderscoreES12_S12_EEEEENS4_28SM100_TMA_2SM_LOAD_MULTICASTENS4_14ComposedLayoutINS4_7SwizzleILi2ELi4ELi3EEENS4_18smem_ptr_flag_bitsILi8EEENSX_INS5_IJNSA_ILi8EEESH_EEENS5_IJSH_SC_EEEEEEEvNS4_8identityES15_S1F_vS1G_EENS_8epilogue10collective18CollectiveEpilogueINS1I_23Sm100TmaWarpSpecializedILi4ELi2ELi32ELb0ELb0EEEJNS5_IJSH_SG_SH_EEENS5_IJNSX_ISH_SC_EENSX_INS5_IJNSA_ILi32EEENSA_ILi2EEEEEENS5_IJSC_SF_EEEEEEEESJ_SK_SJ_SK_NS1I_6fusion15FusionCallbacksIS1M_NS1V_17LinearCombinationISJ_fSJ_fLNS_15FloatRoundStyleE2EEES1N_S1U_JEEENS4_5SM1004TMEM4LOAD26SM100_TMEM_LOAD_32dp32b32xENS4_13SM90_TMA_LOADENS16_INS17_ILi1ELi4ELi3EEES1A_NSX_INS5_IJS1B_S1P_EEENS5_IJS1P_SC_EEEEEEENS4_39AutoVectorizingCopyWithAssumedAlignmentILi128EEENS4_14SM90_TMA_STOREES2A_S2C_S2C_EEEvvEEEEvNT_6ParamsE:
[----:B------:R-:W1:Y:S01]  /*0000*/  LDC R1, c[0x0][0x37c] ;  /* 0x0000df00ff017b82 */ /* 0x000e620000000800 */
[----:B------:R-:W2:Y:S01]  /*0010*/  S2R R99, SR_TID.X ;  /* 0x0000000000637919 */ /* 0x000ea20000002100 */
[----:B------:R-:W3:Y:S06]  /*0020*/  LDCU.64 UR8, c[0x0][0x890] ;  /* 0x00011200ff0877ac */ /* 0x000eec0008000a00 */
[----:B------:R-:W4:Y:S01]  /*0030*/  S2UR UR58, SR_CgaCtaId ;  /* 0x00000000003a79c3 */ /* 0x000f220000008800 */
[----:B------:R-:W-:Y:S02]  /*0040*/  PRMT R90, RZ, 0x7610, R90 ;  /* 0x00007610ff5a7816 */ /* 0x000fe4000000005a */
[----:B------:R-:W-:-:S02]  /*0050*/  ELECT P0, URZ, PT ;  /* 0x0000000000ff782f */ /* 0x000fc40003800000 */
[----:B---3--:R-:W-:-:S04]  /*0060*/  ISETP.NE.U32.AND P1, PT, RZ, UR8, PT ;  /* 0x00000008ff007c0c */ /* 0x008fc8000bf25070 */
[----:B------:R-:W-:Y:S01]  /*0070*/  ISETP.NE.AND.EX P2, PT, RZ, UR9, PT, P1 ;  /* 0x00000009ff007c0c */ /* 0x000fe2000bf45310 */
[----:B----4-:R-:W-:Y:S02]  /*0080*/  ULOP3.LUT UR35, UR58, 0x1, URZ, 0xc0, !UPT ;  /* 0x000000013a237892 */ /* 0x010fe4000f8ec0ff */
[----:B------:R-:W-:Y:S01]  /*0090*/  ULOP3.LUT UR34, UR58, 0x1, URZ, 0x3c, !UPT ;  /* 0x000000013a227892 */ /* 0x000fe2000f8e3cff */
[----:B--2---:R-:W-:-:S05]  /*00a0*/  SHF.R.U32.HI R91, RZ, 0x5, R99 ;  /* 0x00000005ff5b7819 */ /* 0x004fca0000011663 */
[----:B------:R-:W2:Y:S02]  /*00b0*/  SHFL.IDX PT, R0, R91, RZ, 0x1f ;  /* 0x00001fff5b007589 */ /* 0x000ea400000e0000 */
[----:B--2---:R-:W-:Y:S02]  /*00c0*/  R2UR UR22, R0 ;  /* 0x00000000001672ca */ /* 0x004fe400000e0000 */
[----:B-1----:R-:W-:Y:S05]  /*00d0*/  @P2 BRA `(.L_x_0) ;  /* 0x0000000000302947 */ /* 0x002fea0003800000 */
[----:B------:R-:W1:Y:S02]  /*00e0*/  LDCU.64 UR4, c[0x0][0x888] ;  /* 0x00011100ff0477ac */ /* 0x000e640008000a00 */
[----:B-1----:R-:W-:-:S04]  /*00f0*/  UISETP.NE.U32.AND UP0, UPT, UR4, URZ, UPT ;  /* 0x000000ff0400728c */ /* 0x002fc8000bf05070 */
[----:B------:R-:W-:-:S09]  /*0100*/  UISETP.NE.AND.EX UP0, UPT, UR5, URZ, UPT, UP0 ;  /* 0x000000ff0500728c */ /* 0x000fd2000bf05300 */
[----:B------:R-:W-:Y:S05]  /*0110*/  BRA.U !UP0, `(.L_x_1) ;  /* 0x0000000108147547 */ /* 0x000fea000b800000 */
[----:B------:R-:W1:Y:S01]  /*0120*/  LDC.64 R2, c[0x0][0x888] ;  /* 0x00022200ff027b82 */ /* 0x000e620000000a00 */
[----:B------:R-:W1:Y:S02]  /*0130*/  LDCU.64 UR4, c[0x0][0x358] ;  /* 0x00006b00ff0477ac */ /* 0x000e640008000a00 */
[----:B-1----:R1:W5:Y:S01]  /*0140*/  LDG.E R41, desc[UR4][R2.64] ;  /* 0x0000000402297981 */ /* 0x002362000c1e1900 */
[----:B------:R-:W-:Y:S01]  /*0150*/  HFMA2 R90, -RZ, RZ, 0, 5.9604644775390625e-08 ;  /* 0x00000001ff5a7431 */ /* 0x000fe200000001ff */
[----:B------:R-:W-:Y:S05]  /*0160*/  BRA `(.L_x_0) ;  /* 0x00000000000c7947 */ /* 0x000fea0003800000 */
.L_x_1:
[----:B------:R-:W1:Y:S01]  /*0170*/  LDCU UR4, c[0x0][0x880] ;  /* 0x00011000ff0477ac */ /* 0x000e620008000800 */
[----:B------:R-:W-:Y:S01]  /*0180*/  HFMA2 R90, -RZ, RZ, 0, 5.9604644775390625e-08 ;  /* 0x00000001ff5a7431 */ /* 0x000fe200000001ff */
[----:B-1----:R-:W-:-:S07]  /*0190*/  MOV R41, UR4 ;  /* 0x0000000400297c02 */ /* 0x002fce0008000f00 */
.L_x_0:
[----:B------:R-:W2:Y:S02]  /*01a0*/  LDCU.64 UR4, c[0x0][0x8b0] ;  /* 0x00011600ff0477ac */ /* 0x000ea40008000a00 */
[----:B--2---:R-:W-:-:S04]  /*01b0*/  UISETP.NE.U32.AND UP0, UPT, UR4, URZ, UPT ;  /* 0x000000ff0400728c */ /* 0x004fc8000bf05070 */
[----:B------:R-:W-:-:S09]  /*01c0*/  UISETP.NE.AND.EX UP0, UPT, UR5, URZ, UPT, UP0 ;  /* 0x000000ff0500728c */ /* 0x000fd2000bf05300 */
[----:B------:R-:W-:Y:S05]  /*01d0*/  BRA.U UP0, `(.L_x_2) ;  /* 0x0000000100287547 */ /* 0x000fea000b800000 */
[----:B------:R-:W2:Y:S02]  /*01e0*/  LDCU.64 UR4, c[0x0][0x8a8] ;  /* 0x00011500ff0477ac */ /* 0x000ea40008000a00 */
[----:B--2---:R-:W-:-:S04]  /*01f0*/  UISETP.NE.U32.AND UP0, UPT, UR4, URZ, UPT ;  /* 0x000000ff0400728c */ /* 0x004fc8000bf05070 */
[----:B------:R-:W-:-:S09]  /*0200*/  UISETP.NE.AND.EX UP0, UPT, UR5, URZ, UPT, UP0 ;  /* 0x000000ff0500728c */ /* 0x000fd2000bf05300 */
[----:B------:R-:W-:Y:S05]  /*0210*/  BRA.U !UP0, `(.L_x_3) ;  /* 0x0000000108107547 */ /* 0x000fea000b800000 */
[----:B------:R-:W2:Y:S01]  /*0220*/  LDC.64 R38, c[0x0][0x8a8] ;  /* 0x00022a00ff267b82 */ /* 0x000ea20000000a00 */
[----:B------:R-:W2:Y:S02]  /*0230*/  LDCU.64 UR4, c[0x0][0x358] ;  /* 0x00006b00ff0477ac */ /* 0x000ea40008000a00 */
[----:B--2---:R2:W5:Y:S01]  /*0240*/  LDG.E R38, desc[UR4][R38.64] ;  /* 0x0000000426267981 */ /* 0x004562000c1e1900 */
[----:B------:R-:W-:Y:S05]  /*0250*/  BRA `(.L_x_2) ;  /* 0x0000000000087947 */ /* 0x000fea0003800000 */
.L_x_3:
[----:B------:R-:W2:Y:S02]  /*0260*/  LDCU UR4, c[0x0][0x8a0] ;  /* 0x00011400ff0477ac */ /* 0x000ea40008000800 */
[----:B--2---:R-:W-:Y:S02]  /*0270*/  MOV R38, UR4 ;  /* 0x0000000400267c02 */ /* 0x004fe40008000f00 */
.L_x_2:
[----:B------:R-:W-:Y:S01]  /*0280*/  IMAD.U32 R0, RZ, RZ, UR22 ;  /* 0x00000016ff007e24 */ /* 0x000fe2000f8e00ff */
[----:B------:R-:W-:Y:S04]  /*0290*/  BSSY.RECONVERGENT B0, `(.L_x_4) ;  /* 0x000000c000007945 */ /* 0x000fe80003800200 */
[C---:B------:R-:W-:Y:S02]  /*02a0*/  ISETP.NE.OR P3, PT, R0.reuse, 0x1, !P0 ;  /* 0x000000010000780c */ /* 0x040fe40004765670 */
[----:B------:R-:W-:-:S11]  /*02b0*/  ISETP.NE.OR P2, PT, R0, 0x3, !P0 ;  /* 0x000000030000780c */ /* 0x000fd60004745670 */
[----:B------:R-:W-:Y:S05]  /*02c0*/  @P3 BRA `(.L_x_5) ;  /* 0x0000000000203947 */ /* 0x000fea0003800000 */
[----:B------:R-:W3:Y:S02]  /*02d0*/  LDCU.64 UR4, c[0x0][0x348] ;  /* 0x00006900ff0477ac */ /* 0x000ee40008000a00 */
[----:B---3--:R-:W-:Y:S02]  /*02e0*/  UIADD3 UR6, UP1, UPT, UR4, 0x80, URZ ;  /* 0x0000008004067890 */ /* 0x008fe4000ff3e0ff */
[----:B------:R-:W-:Y:S02]  /*02f0*/  UIADD3 UR4, UP0, UPT, UR4, 0x180, URZ ;  /* 0x0000018004047890 */ /* 0x000fe4000ff1e0ff */
[----:B------:R-:W-:Y:S02]  /*0300*/  UIADD3.X UR7, UPT, UPT, URZ, UR5, URZ, UP1, !UPT ;  /* 0x00000005ff077290 */ /* 0x000fe40008ffe4ff */
[----:B------:R-:W-:-:S07]  /*0310*/  UIADD3.X UR5, UPT, UPT, URZ, UR5, URZ, UP0, !UPT ;  /* 0x00000005ff057290 */ /* 0x000fce00087fe4ff */
[----:B------:R3:W-:Y:S02]  /*0320*/  UTMACCTL.PF [UR6] ;  /* 0x00000000060079b9 */ /* 0x0007e40008040000 */
[----:B------:R3:W-:Y:S02]  /*0330*/  UTMACCTL.PF [UR4] ;  /* 0x00000000040079b9 */ /* 0x0007e40008040000 */
[----:B---3--:R-:W-:Y:S01]  /*0340*/  NOP ;  /* 0x0000000000007918 */ /* 0x008fe20000000000 */
.L_x_5:
[----:B------:R-:W-:Y:S05]  /*0350*/  BSYNC.RECONVERGENT B0 ;  /* 0x0000000000007941 */ /* 0x000fea0003800200 */
.L_x_4:
[----:B------:R-:W-:Y:S04]  /*0360*/  BSSY.RECONVERGENT B0, `(.L_x_6) ;  /* 0x000000a000007945 */ /* 0x000fe80003800200 */
        /* <DEDUP_REMOVED lines=9> */
.L_x_7:
[----:B------:R-:W-:Y:S05]  /*0400*/  BSYNC.RECONVERGENT B0 ;  /* 0x0000000000007941 */ /* 0x000fea0003800200 */
.L_x_6:
[----:B------:R-:W3:Y:S01]  /*0410*/  LDCU.64 UR4, c[0x0][0x888] ;  /* 0x00011100ff0477ac */ /* 0x000ee20008000a00 */
[----:B------:R-:W-:Y:S01]  /*0420*/  ISETP.NE.AND.EX P1, PT, RZ, UR9, PT, P1 ;  /* 0x00000009ff007c0c */ /* 0x000fe2000bf25310 */
[----:B------:R-:W-:Y:S01]  /*0430*/  UPLOP3.LUT UP3, UPT, UPT, UPT, UPT, 0x80, 0x8 ;  /* 0x000000000008789c */ /* 0x000fe20003f6f070 */
[----:B---3--:R-:W-:-:S04]  /*0440*/  ISETP.NE.U32.AND P2, PT, RZ, UR4, PT ;  /* 0x00000004ff007c0c */ /* 0x008fc8000bf45070 */
[----:B------:R-:W-:-:S13]  /*0450*/  ISETP.NE.AND.EX P2, PT, RZ, UR5, PT, P2 ;  /* 0x00000005ff007c0c */ /* 0x000fda000bf45320 */
[----:B------:R-:W-:Y:S05]  /*0460*/  @P2 BRA P1, `(.L_x_8) ;  /* 0x0000000000282947 */ /* 0x000fea0000800000 */
[----:B------:R-:W-:Y:S01]  /*0470*/  UISETP.NE.U32.AND UP0, UPT, UR8, URZ, UPT ;  /* 0x000000ff0800728c */ /* 0x000fe2000bf05070 */
[----:B-----5:R-:W-:Y:S01]  /*0480*/  FSETP.NEU.AND P1, PT, R41, RZ, PT ;  /* 0x000000ff2900720b */ /* 0x020fe20003f2d000 */
[----:B------:R-:W-:Y:S02]  /*0490*/  UISETP.NE.U32.AND UP2, UPT, UR4, URZ, UPT ;  /* 0x000000ff0400728c */ /* 0x000fe4000bf45070 */
[----:B------:R-:W-:Y:S02]  /*04a0*/  UISETP.NE.AND.EX UP1, UPT, UR9, URZ, UPT, UP0 ;  /* 0x000000ff0900728c */ /* 0x000fe4000bf25300 */
[----:B------:R-:W-:-:S04]  /*04b0*/  UISETP.NE.AND.EX UP0, UPT, UR5, URZ, UPT, UP2 ;  /* 0x000000ff0500728c */ /* 0x000fc8000bf05320 */
[----:B------:R-:W-:-:S04]  /*04c0*/  USEL UR4, URZ, 0xffffffff, UP0 ;  /* 0xffffffffff047887 */ /* 0x000fc80008000000 */
[----:B------:R-:W-:Y:S01]  /*04d0*/  VOTEU.ANY UP0, P1 ;  /* 0x0000000000ff7886 */ /* 0x000fe20000800100 */
[----:B------:R-:W-:-:S04]  /*04e0*/  @!UP1 USEL UR4, URZ, 0xffffffff, UP0 ;  /* 0xffffffffff049887 */ /* 0x000fc80008000000 */
[----:B------:R-:W-:-:S04]  /*04f0*/  ULOP3.LUT UR4, UR4, 0x1, URZ, 0xc0, !UPT ;  /* 0x0000000104047892 */ /* 0x000fc8000f8ec0ff */
[----:B------:R-:W-:-:S11]  /*0500*/  UISETP.NE.U32.AND UP3, UPT, UR4, 0x1, UPT ;  /* 0x000000010400788c */ /* 0x000fd6000bf65070 */
.L_x_8:
[----:B------:R-:W3:Y:S01]  /*0510*/  SHFL.IDX PT, R0, R91, RZ, 0x1f ;  /* 0x00001fff5b007589 */ /* 0x000ee200000e0000 */
[----:B------:R-:W-:-:S04]  /*0520*/  UISETP.NE.AND UP0, UPT, UR22, 0x2, UPT ;  /* 0x000000021600788c */ /* 0x000fc8000bf05270 */
[----:B------:R-:W-:Y:S02]  /*0530*/  UISETP.EQ.AND UP1, UPT, UR35, URZ, !UP0 ;  /* 0x000000ff2300728c */ /* 0x000fe4000c722270 */
[----:B------:R-:W-:-:S04]  /*0540*/  USEL UR53, URZ, 0x1, UP0 ;  /* 0x00000001ff357887 */ /* 0x000fc80008000000 */
[----:B------:R-:W-:Y:S02]  /*0550*/  PLOP3.LUT P3, PT, P0, PT, UP1, 0x80, 0x8 ;  /* 0x000000000008781c */ /* 0x000fe4000076f018 */
[----:B---3--:R-:W-:-:S13]  /*0560*/  ISETP.NE.AND P1, PT, R0, RZ, PT ;  /* 0x000000ff0000720c */ /* 0x008fda0003f25270 */
[----:B------:R-:W-:Y:S05]  /*0570*/  @P1 BRA `(.L_x_9) ;  /* 0x0000000000c01947 */ /* 0x000fea0003800000 */
[----:B------:R-:W-:Y:S01]  /*0580*/  ELECT P1, URZ, PT ;  /* 0x0000000000ff782f */ /* 0x000fe20003820000 */
[----:B------:R-:W-:-:S12]  /*0590*/  BSSY.RECONVERGENT B0, `(.L_x_9) ;  /* 0x000002e000007945 */ /* 0x000fd80003800200 */
[----:B------:R-:W-:Y:S05]  /*05a0*/  @!P1 BRA `(.L_x_10) ;  /* 0x0000000000b09947 */ /* 0x000fea0003800000 */
[----:B------:R-:W-:Y:S01]  /*05b0*/  UMOV UR4, 0x400 ;  /* 0x0000040000047882 */ /* 0x000fe20000000000 */
[----:B------:R-:W-:Y:S01]  /*05c0*/  UMOV UR8, 0x1 ;  /* 0x0000000100087882 */ /* 0x000fe20000000000 */
[----:B------:R-:W-:Y:S01]  /*05d0*/  UMOV UR6, 0x5 ;  /* 0x0000000500067882 */ /* 0x000fe20000000000 */
[----:B------:R-:W-:Y:S02]  /*05e0*/  ULEA UR4, UR58, UR4, 0x18 ;  /* 0x000000043a047291 */ /* 0x000fe4000f8ec0ff */
[----:B------:R-:W-:-:S04]  /*05f0*/  UIADD3 UR8, UPT, UPT, -UR8, 0x100000, URZ ;  /* 0x0010000008087890 */ /* 0x000fc8000fffe1ff */
[----:B------:R-:W-:Y:S02]  /*0600*/  USHF.L.U32 UR9, UR8, 0xb, URZ ;  /* 0x0000000b08097899 */ /* 0x000fe400080006ff */
[----:B------:R-:W-:Y:S02]  /*0610*/  USHF.L.U32 UR8, UR8, 0x1, URZ ;  /* 0x0000000108087899 */ /* 0x000fe400080006ff */
[----:B------:R-:W-:-:S04]  /*0620*/  UIADD3 UR6, UPT, UPT, -UR6, 0x100000, URZ ;  /* 0x0010000006067890 */ /* 0x000fc8000fffe1ff */
[----:B------:R-:W-:Y:S02]  /*0630*/  USHF.L.U32 UR7, UR6, 0xb, URZ ;  /* 0x0000000b06077899 */ /* 0x000fe400080006ff */
[----:B------:R-:W-:Y:S01]  /*0640*/  USHF.L.U32 UR6, UR6, 0x1, URZ ;  /* 0x0000000106067899 */ /* 0x000fe200080006ff */
[----:B------:R-:W3:Y:S03]  /*0650*/  FENCE.VIEW.ASYNC.S ;  /* 0x00000000000073c6 */ /* 0x000ee60000000000 */
[----:B---3--:R3:W4:Y:S08]  /*0660*/  SYNCS.EXCH.64 URZ, [UR4], UR8 ;  /* 0x0000000804ff75b2 */ /* 0x0087300008000100 */
[----:B------:R3:W1:Y:S01]  /*0670*/  SYNCS.EXCH.64 URZ, [UR4+0x80], UR6 ;  /* 0x0000800604ff75b2 */ /* 0x0006620008000100 */
        /* <DEDUP_REMOVED lines=29> */
[----:B------:R3:W1:Y:S02]  /*0850*/  SYNCS.EXCH.64 URZ, [UR4+0xf8], UR6 ;  /* 0x0000f80604ff75b2 */ /* 0x0006640008000100 */
[----:B---34-:R-:W-:Y:S01]  /*0860*/  NOP ;  /* 0x0000000000007918 */ /* 0x018fe20000000000 */
.L_x_10:
[----:B------:R-:W-:Y:S05]  /*0870*/  BSYNC.RECONVERGENT B0 ;  /* 0x0000000000007941 */ /* 0x000fea0003800200 */
.L_x_9:
[----:B------:R-:W3:Y:S01]  /*0880*/  SHFL.IDX PT, R0, R91, RZ, 0x1f ;  /* 0x00001fff5b007589 */ /* 0x000ee200000e0000 */
[----:B------:R-:W-:Y:S01]  /*0890*/  NOP ;  /* 0x0000000000007918 */ /* 0x000fe20000000000 */
[----:B---3--:R-:W-:-:S13]  /*08a0*/  ISETP.NE.AND P1, PT, R0, 0x1, PT ;  /* 0x000000010000780c */ /* 0x008fda0003f25270 */
[----:B------:R-:W-:Y:S05]  /*08b0*/  @P1 BRA `(.L_x_11) ;  /* 0x0000000000541947 */ /* 0x000fea0003800000 */
        /* <DEDUP_REMOVED lines=10> */
[----:B------:R-:W-:Y:S01]  /*0960*/  ELECT P1, URZ, PT ;  /* 0x0000000000ff782f */ /* 0x000fe20003820000 */
[----:B------:R-:W3:Y:S02]  /*0970*/  FENCE.VIEW.ASYNC.S ;  /* 0x00000000000073c6 */ /* 0x000ee40000000000 */
[----:B---3--:R3:W4:Y:S08]  /*0980*/  SYNCS.EXCH.64 URZ, [UR4+0x100], UR8 ;  /* 0x0001000804ff75b2 */ /* 0x0087300008000100 */
[----:B------:R3:W1:Y:S01]  /*0990*/  SYNCS.EXCH.64 URZ, [UR4+0x120], UR6 ;  /* 0x0001200604ff75b2 */ /* 0x0006620008000100 */
[----:B------:R3:W1:Y:S01]  /*09a0*/  SYNCS.EXCH.64 URZ, [UR4+0x108], UR8 ;  /* 0x0001080804ff75b2 */ /* 0x0006620008000100 */
[----:B------:R3:W1:Y:S01]  /*09b0*/  SYNCS.EXCH.64 URZ, [UR4+0x128], UR6 ;  /* 0x0001280604ff75b2 */ /* 0x0006620008000100 */
[----:B------:R3:W1:Y:S01]  /*09c0*/  SYNCS.EXCH.64 URZ, [UR4+0x110], UR8 ;  /* 0x0001100804ff75b2 */ /* 0x0006620008000100 */
[----:B------:R3:W1:Y:S01]  /*09d0*/  SYNCS.EXCH.64 URZ, [UR4+0x130], UR6 ;  /* 0x0001300604ff75b2 */ /* 0x0006620008000100 */
[----:B------:R3:W1:Y:S01]  /*09e0*/  SYNCS.EXCH.64 URZ, [UR4+0x118], UR8 ;  /* 0x0001180804ff75b2 */ /* 0x0006620008000100 */
[----:B------:R3:W1:Y:S01]  /*09f0*/  SYNCS.EXCH.64 URZ, [UR4+0x138], UR6 ;  /* 0x0001380604ff75b2 */ /* 0x0006620008000100 */
[----:B------:R-:W-:Y:S01]  /*0a00*/  NOP ;  /* 0x0000000000007918 */ /* 0x000fe20000000000 */
.L_x_11:
[----:B------:R-:W2:Y:S01]  /*0a10*/  SHFL.IDX PT, R0, R91, RZ, 0x1f ;  /* 0x00001fff5b007589 */ /* 0x000ea200000e0000 */
[----:B------:R-:W-:Y:S01]  /*0a20*/  NOP ;  /* 0x0000000000007918 */ /* 0x000fe20000000000 */
[----:B--2---:R-:W-:-:S13]  /*0a30*/  ISETP.NE.AND P1, PT, R0, 0x3, PT ;  /* 0x000000030000780c */ /* 0x004fda0003f25270 */
[----:B------:R-:W-:Y:S05]  /*0a40*/  @P1 BRA `(.L_x_12) ;  /* 0x00000000002c1947 */ /* 0x000fea0003800000 */
[----:B---3--:R-:W-:Y:S01]  /*0a50*/  UMOV UR4, 0x400 ;  /* 0x0000040000047882 */ /* 0x008fe20000000000 */
[----:B------:R-:W-:Y:S01]  /*0a60*/  UMOV UR5, 0x20 ;  /* 0x0000002000057882 */ /* 0x000fe20000000000 */
[----:B------:R-:W-:Y:S02]  /*0a70*/  ULEA UR6, UR58, UR4, 0x18 ;  /* 0x000000043a067291 */ /* 0x000fe4000f8ec0ff */
[----:B------:R-:W-:-:S04]  /*0a80*/  UIADD3 UR4, UPT, UPT, -UR5, 0x100000, URZ ;  /* 0x0010000005047890 */ /* 0x000fc8000fffe1ff */
[----:B------:R-:W-:Y:S02]  /*0a90*/  USHF.L.U32 UR5, UR4, 0xb, URZ ;  /* 0x0000000b04057899 */ /* 0x000fe400080006ff */
[----:B------:R-:W-:Y:S01]  /*0aa0*/  USHF.L.U32 UR4, UR4, 0x1, URZ ;  /* 0x0000000104047899 */ /* 0x000fe200080006ff */
[----:B------:R-:W-:Y:S01]  /*0ab0*/  ELECT P1, URZ, PT ;  /* 0x0000000000ff782f */ /* 0x000fe20003820000 */
[----:B------:R-:W2:Y:S10]  /*0ac0*/  FENCE.VIEW.ASYNC.S ;  /* 0x00000000000073c6 */ /* 0x000eb40000000000 */
[----:B--2---:R2:W3:Y:S01]  /*0ad0*/  SYNCS.EXCH.64 URZ, [UR6+0x140], UR4 ;  /* 0x0001400406ff75b2 */ /* 0x0044e20008000100 */
[----:B------:R2:W1:Y:S01]  /*0ae0*/  SYNCS.EXCH.64 URZ, [UR6+0x148], UR4 ;  /* 0x0001480406ff75b2 */ /* 0x0004620008000100 */
[----:B------:R-:W-:Y:S01]  /*0af0*/  NOP ;  /* 0x0000000000007918 */ /* 0x000fe20000000000 */
.L_x_12:
[----:B------:R-:W4:Y:S01]  /*0b00*/  SHFL.IDX PT, R0, R91, RZ, 0x1f ;  /* 0x00001fff5b007589 */ /* 0x000f2200000e0000 */
[----:B------:R-:W-:Y:S01]  /*0b10*/  NOP ;  /* 0x0000000000007918 */ /* 0x000fe20000000000 */
[----:B----4-:R-:W-:-:S13]  /*0b20*/  ISETP.NE.AND P1, PT, R0, 0x4, PT ;  /* 0x000000040000780c */ /* 0x010fda0003f25270 */
[----:B------:R-:W-:Y:S05]  /*0b30*/  @P1 BRA `(.L_x_13) ;  /* 0x0000000000481947 */ /* 0x000fea0003800000 */
[----:B--23--:R-:W-:Y:S01]  /*0b40*/  UMOV UR4, 0xe20 ;  /* 0x00000e2000047882 */ /* 0x00cfe20000000000 */
[----:B------:R-:W-:Y:S01]  /*0b50*/  UMOV UR6, 0x400 ;  /* 0x0000040000067882 */ /* 0x000fe20000000000 */
[----:B------:R-:W-:Y:S01]  /*0b60*/  USEL UR4, UR4, 0xc20, UP3 ;  /* 0x00000c2004047887 */ /* 0x000fe20009800000 */
        /* <DEDUP_REMOVED lines=9> */
[----:B------:R-:W2:Y:S02]  /*0c00*/  FENCE.VIEW.ASYNC.S ;  /* 0x00000000000073c6 */ /* 0x000ea40000000000 */
[----:B--2---:R4:W2:Y:S08]  /*0c10*/  SYNCS.EXCH.64 URZ, [UR6+0x150], UR8 ;  /* 0x0001500806ff75b2 */ /* 0x0048b00008000100 */
[----:B------:R4:W3:Y:S01]  /*0c20*/  SYNCS.EXCH.64 URZ, [UR6+0x160], UR4 ;  /* 0x0001600406ff75b2 */ /* 0x0008e20008000100 */
[----:B------:R4:W1:Y:S01]  /*0c30*/  SYNCS.EXCH.64 URZ, [UR6+0x158], UR8 ;  /* 0x0001580806ff75b2 */ /* 0x0008620008000100 */
[----:B------:R4:W1:Y:S02]  /*0c40*/  SYNCS.EXCH.64 URZ, [UR6+0x168], UR4 ;  /* 0x0001680406ff75b2 */ /* 0x0008640008000100 */
[----:B----4-:R-:W-:Y:S01]  /*0c50*/  NOP ;  /* 0x0000000000007918 */ /* 0x010fe20000000000 */
.L_x_13:
[----:B------:R-:W4:Y:S01]  /*0c60*/  SHFL.IDX PT, R0, R91, RZ, 0x1f ;  /* 0x00001fff5b007589 */ /* 0x000f2200000e0000 */
[----:B------:R-:W-:Y:S01]  /*0c70*/  NOP ;  /* 0x0000000000007918 */ /* 0x000fe20000000000 */
[----:B----4-:R-:W-:-:S13]  /*0c80*/  ISETP.NE.AND P1, PT, R0, 0x5, PT ;  /* 0x000000050000780c */ /* 0x010fda0003f25270 */
[----:B------:R-:W-:Y:S05]  /*0c90*/  @P1 BRA `(.L_x_14) ;  /* 0x0000000000541947 */ /* 0x000fea0003800000 */
[----:B--23--:R-:W-:Y:S01]  /*0ca0*/  UMOV UR4, 0x400 ;  /* 0x0000040000047882 */ /* 0x00cfe20000000000 */
        /* <DEDUP_REMOVED lines=14> */
[----:B------:R4:W1:Y:S01]  /*0d90*/  SYNCS.EXCH.64 URZ, [UR4+0x198], UR8 ;  /* 0x0001980804ff75b2 */ /* 0x0008620008000100 */
[----:B------:R4:W1:Y:S01]  /*0da0*/  SYNCS.EXCH.64 URZ, [UR4+0x180], UR6 ;  /* 0x0001800604ff75b2 */ /* 0x0008620008000100 */
[----:B------:R4:W1:Y:S01]  /*0db0*/  SYNCS.EXCH.64 URZ, [UR4+0x1a0], UR8 ;  /* 0x0001a00804ff75b2 */ /* 0x0008620008000100 */
[----:B------:R4:W1:Y:S01]  /*0dc0*/  SYNCS.EXCH.64 URZ, [UR4+0x188], UR6 ;  /* 0x0001880604ff75b2 */ /* 0x0008620008000100 */
[----:B------:R4:W1:Y:S02]  /*0dd0*/  SYNCS.EXCH.64 URZ, [UR4+0x1a8], UR8 ;  /* 0x0001a80804ff75b2 */ /* 0x0008640008000100 */
[----:B----4-:R-:W-:Y:S01]  /*0de0*/  NOP ;  /* 0x0000000000007918 */ /* 0x010fe20000000000 */
.L_x_14:
[----:B------:R-:W4:Y:S01]  /*0df0*/  SHFL.IDX PT, R0, R91, RZ, 0x1f ;  /* 0x00001fff5b007589 */ /* 0x000f2200000e0000 */
[----:B------:R-:W-:Y:S01]  /*0e00*/  ISETP.NE.OR P0, PT, RZ, UR22, !P0 ;  /* 0x00000016ff007c0c */ /* 0x000fe2000c705670 */
[----:B------:R-:W-:Y:S01]  /*0e10*/  NOP ;  /* 0x0000000000007918 */ /* 0x000fe20000000000 */
[----:B----4-:R-:W-:-:S13]  /*0e20*/  ISETP.NE.AND P1, PT, R0, 0x3, PT ;  /* 0x000000030000780c */ /* 0x010fda0003f25270 */
[----:B------:R-:W-:Y:S05]  /*0e30*/  @P1 BRA `(.L_x_15) ;  /* 0x0000000000341947 */ /* 0x000fea0003800000 */
[----:B--23--:R-:W-:Y:S01]  /*0e40*/  UMOV UR4, 0x400 ;  /* 0x0000040000047882 */ /* 0x00cfe20000000000 */
[----:B------:R-:W-:Y:S01]  /*0e50*/  UMOV UR6, 0x20 ;  /* 0x0000002000067882 */ /* 0x000fe20000000000 */
[----:B------:R-:W-:Y:S02]  /*0e60*/  ULEA UR4, UR58, UR4, 0x18 ;  /* 0x000000043a047291 */ /* 0x000fe4000f8ec0ff */
[----:B------:R-:W-:-:S04]  /*0e70*/  UIADD3 UR6, UPT, UPT, -UR6, 0x100000, URZ ;  /* 0x0010000006067890 */ /* 0x000fc8000fffe1ff */
[----:B------:R-:W-:Y:S02]  /*0e80*/  USHF.L.U32 UR7, UR6, 0xb, URZ ;  /* 0x0000000b06077899 */ /* 0x000fe400080006ff */
[----:B------:R-:W-:Y:S01]  /*0e90*/  USHF.L.U32 UR6, UR6, 0x1, URZ ;  /* 0x0000000106067899 */ /* 0x000fe200080006ff */
[----:B------:R-:W-:Y:S01]  /*0ea0*/  ELECT P1, URZ, PT ;  /* 0x0000000000ff782f */ /* 0x000fe20003820000 */
[----:B------:R-:W2:Y:S10]  /*0eb0*/  FENCE.VIEW.ASYNC.S ;  /* 0x00000000000073c6 */ /* 0x000eb40000000000 */
[----:B--2---:R4:W2:Y:S01]  /*0ec0*/  SYNCS.EXCH.64 URZ, [UR4+0x1b0], UR6 ;  /* 0x0001b00604ff75b2 */ /* 0x0048a20008000100 */
[----:B------:R4:W3:Y:S01]  /*0ed0*/  SYNCS.EXCH.64 URZ, [UR4+0x1c0], UR6 ;  /* 0x0001c00604ff75b2 */ /* 0x0008e20008000100 */
[----:B------:R4:W1:Y:S01]  /*0ee0*/  SYNCS.EXCH.64 URZ, [UR4+0x1b8], UR6 ;  /* 0x0001b80604ff75b2 */ /* 0x0008620008000100 */
[----:B------:R4:W1:Y:S02]  /*0ef0*/  SYNCS.EXCH.64 URZ, [UR4+0x1c8], UR6 ;  /* 0x0001c80604ff75b2 */ /* 0x0008640008000100 */
[----:B----4-:R-:W-:Y:S01]  /*0f00*/  NOP ;  /* 0x0000000000007918 */ /* 0x010fe20000000000 */
.L_x_15:
[----:B------:R-:W-:Y:S01]  /*0f10*/  VOTEU.ALL UP0, P0 ;  /* 0x0000000000ff7886 */ /* 0x000fe20000000000 */
[----:B--23--:R-:W-:Y:S01]  /*0f20*/  UMOV UR4, 0x20 ;  /* 0x0000002000047882 */ /* 0x00cfe20000000000 */
[----:B------:R-:W2:Y:S01]  /*0f30*/  LDCU UR37, c[0x0][0x36c] ;  /* 0x00006d80ff2577ac */ /* 0x000ea20008000800 */
[----:B------:R-:W-:Y:S01]  /*0f40*/  NOP ;  /* 0x0000000000007918 */ /* 0x000fe20000000000 */
[----:B------:R-:W-:Y:S01]  /*0f50*/  LOP3.LUT R0, R99, 0x1f, RZ, 0xc0, !PT ;  /* 0x0000001f63007812 */ /* 0x000fe200078ec0ff */
[----:B------:R-:W-:Y:S01]  /*0f60*/  @!UP0 UMOV UR6, 0x400 ;  /* 0x0000040000068882 */ /* 0x000fe20000000000 */
[----:B------:R-:W-:-:S04]  /*0f70*/  @!UP0 UIADD3 UR4, UPT, UPT, -UR4, 0x100000, URZ ;  /* 0x0010000004048890 */ /* 0x000fc8000fffe1ff */
[----:B------:R-:W-:Y:S02]  /*0f80*/  @!UP0 USHF.L.U32 UR5, UR4, 0xb, URZ ;  /* 0x0000000b04058899 */ /* 0x000fe400080006ff */
[----:B------:R-:W-:Y:S02]  /*0f90*/  @!UP0 USHF.L.U32 UR4, UR4, 0x1, URZ ;  /* 0x0000000104048899 */ /* 0x000fe400080006ff */
[----:B------:R-:W-:Y:S01]  /*0fa0*/  @!UP0 ULEA UR6, UR58, UR6, 0x18 ;  /* 0x000000063a068291 */ /* 0x000fe2000f8ec0ff */
[----:B------:R-:W-:Y:S01]  /*0fb0*/  VOTEU.ALL UP0, P0 ;  /* 0x0000000000ff7886 */ /* 0x000fe20000000000 */
[----:B------:R-:W-:Y:S02]  /*0fc0*/  UISETP.NE.AND UP4, UPT, UR22, URZ, UPT ;  /* 0x000000ff1600728c */ /* 0x000fe4000bf85270 */
[----:B--2---:R-:W-:Y:S01]  /*0fd0*/  UISETP.EQ.U32.AND UP1, UPT, UR37, 0x1, UPT ;  /* 0x000000012500788c */ /* 0x004fe2000bf22070 */
[----:B------:R-:W2:Y:S07]  /*0fe0*/  FENCE.VIEW.ASYNC.S ;  /* 0x00000000000073c6 */ /* 0x000eae0000000000 */
[----:B--2---:R2:W3:Y:S01]  /*0ff0*/  @!UP0 SYNCS.EXCH.64 URZ, [UR6+0x1d0], UR4 ;  /* 0x0001d00406ff85b2 */ /* 0x0044e20008000100 */
[----:B------:R-:W-:Y:S05]  /*1000*/  BRA.U !UP1, `(.L_x_16) ;  /* 0x0000000109087547 */ /* 0x000fea000b800000 */
[----:B-1-3--:R-:W-:Y:S01]  /*1010*/  UCGABAR_ARV ;  /* 0x00000000000079c7 */ /* 0x00afe20008000000 */
[----:B------:R-:W-:Y:S05]  /*1020*/  BRA `(.L_x_17) ;  /* 0x0000000000047947 */ /* 0x000fea0003800000 */
.L_x_16:
[----:B-1-3--:R-:W-:Y:S01]  /*1030*/  NOP ;  /* 0x0000000000007918 */ /* 0x00afe20000000000 */
.L_x_17:
[----:B------:R-:W1:Y:S01]  /*1040*/  S2UR UR31, SR_CTAID.X ;  /* 0x00000000001f79c3 */ /* 0x000e620000002500 */
[----:B------:R-:W-:-:S05]  /*1050*/  CS2R.32 R3, SR_CgaSize ;  /* 0x0000000000037805 */ /* 0x000fca0000008a00 */
[----:B------:R-:W-:-:S05]  /*1060*/  IMAD R3, R3, -0xa0, RZ ;  /* 0xffffff6003037824 */ /* 0x000fca00078e02ff */
[----:B------:R-:W-:-:S14]  /*1070*/  R2UR UR7, R3 ;  /* 0x00000000030772ca */ /* 0x000fdc00000e0000 */
[----:B------:R-:W3:Y:S01]  /*1080*/  LDCU UR7, c[0x0][UR7+0x2b0] ;  /* 0x00005600070777ac */ /* 0x000ee20008000800 */
[----:B------:R-:W-:-:S05]  /*1090*/  CS2R.32 R3, SR_CgaSize ;  /* 0x0000000000037805 */ /* 0x000fca0000008a00 */
[----:B------:R-:W-:-:S05]  /*10a0*/  IMAD R3, R3, -0xa0, RZ ;  /* 0xffffff6003037824 */ /* 0x000fca00078e02ff */
[----:B------:R-:W-:-:S14]  /*10b0*/  R2UR UR10, R3 ;  /* 0x00000000030a72ca */ /* 0x000fdc00000e0000 */
[----:B------:R-:W4:Y:S01]  /*10c0*/  LDCU UR10, c[0x0][UR10+0x2b4] ;  /* 0x000056800a0a77ac */ /* 0x000f220008000800 */
[----:B------:R-:W4:Y:S01]  /*10d0*/  S2UR UR9, SR_CTAID.Y ;  /* 0x00000000000979c3 */ /* 0x000f220000002600 */
[----:B--2---:R-:W-:Y:S02]  /*10e0*/  USHF.R.U32.HI UR4, URZ, 0x2, UR58 ;  /* 0x00000002ff047899 */ /* 0x004fe4000801163a */
[----:B------:R-:W-:Y:S02]  /*10f0*/  ULOP3.LUT UR6, UR58, 0xc, URZ, 0xc0, !UPT ;  /* 0x0000000c3a067892 */ /* 0x000fe4000f8ec0ff */
[----:B------:R-:W-:Y:S02]  /*1100*/  ULOP3.LUT UR32, UR4, 0x3, URZ, 0xc0, !UPT ;  /* 0x0000000304207892 */ /* 0x000fe4000f8ec0ff */
[----:B------:R-:W-:Y:S01]  /*1110*/  ULOP3.LUT UR8, UR58, 0x3, URZ, 0xc0, !UPT ;  /* 0x000000033a087892 */ /* 0x000fe2000f8ec0ff */
[----:B------:R-:W2:Y:S01]  /*1120*/  S2UR UR36, SR_CTAID.Z ;  /* 0x00000000002479c3 */ /* 0x000ea20000002700 */
[----:B------:R-:W-:-:S02]  /*1130*/  ULOP3.LUT UR4, UR6, 0x1, UR58, 0xf8, !UPT ;  /* 0x0000000106047892 */ /* 0x000fc4000f8ef83a */
[----:B------:R-:W-:Y:S01]  /*1140*/  USHF.R.U32.HI UR5, URZ, 0x1, UR58 ;  /* 0x00000001ff057899 */ /* 0x000fe2000801163a */
[----:B------:R-:W-:-:S05]  /*1150*/  CS2R.32 R3, SR_CgaSize ;  /* 0x0000000000037805 */ /* 0x000fca0000008a00 */
[----:B------:R-:W-:-:S05]  /*1160*/  IMAD R3, R3, -0xa0, RZ ;  /* 0xffffff6003037824 */ /* 0x000fca00078e02ff */
[----:B------:R-:W-:-:S14]  /*1170*/  R2UR UR59, R3 ;  /* 0x00000000033b72ca */ /* 0x000fdc00000e0000 */
[----:B------:R-:W2:Y:S01]  /*1180*/  LDCU UR59, c[0x0][UR59+0x2a0] ;  /* 0x000054003b3b77ac */ /* 0x000ea20008000800 */
[----:B-1----:R-:W-:Y:S02]  /*1190*/  I2FP.F32.U32 R3, UR31 ;  /* 0x0000001f00037c45 */ /* 0x002fe40008201000 */
[----:B------:R-:W-:-:S05]  /*11a0*/  CS2R.32 R2, SR_CgaSize ;  /* 0x0000000000027805 */ /* 0x000fca0000008a00 */
[----:B------:R-:W-:-:S05]  /*11b0*/  IMAD R2, R2, -0xa0, RZ ;  /* 0xffffff6002027824 */ /* 0x000fca00078e02ff */
[----:B------:R-:W-:-:S14]  /*11c0*/  R2UR UR62, R2 ;  /* 0x00000000023e72ca */ /* 0x000fdc00000e0000 */
[----:B------:R-:W1:Y:S01]  /*11d0*/  LDCU UR62, c[0x0][UR62+0x2a4] ;  /* 0x000054803e3e77ac */ /* 0x000e620008000800 */
[----:B---3--:R-:W-:Y:S01]  /*11e0*/  FMUL R3, R3, UR7 ;  /* 0x0000000703037c20 */ /* 0x008fe20008400000 */
[----:B------:R-:W3:Y:S01]  /*11f0*/  LDCU UR23, c[0x0][0xb24] ;  /* 0x00016480ff1777ac */ /* 0x000ee20008000800 */
[----:B----4-:R-:W-:Y:S01]  /*1200*/  I2FP.F32.U32 R2, UR9 ;  /* 0x0000000900027c45 */ /* 0x010fe20008201000 */
[----:B------:R-:W-:-:S03]  /*1210*/  UISETP.GT.U32.AND UP1, UPT, UR8, 0xffff, UPT ;  /* 0x0000ffff0800788c */ /* 0x000fc6000bf24070 */
[----:B------:R-:W4:Y:S01]  /*1220*/  F2I.U32.TRUNC.NTZ R3, R3 ;  /* 0x0000000300037305 */ /* 0x000f22000020f000 */
[----:B------:R-:W-:Y:S01]  /*1230*/  UISETP.GT.U32.AND UP0, UPT, UR4, 0xffff, UPT ;  /* 0x0000ffff0400788c */ /* 0x000fe2000bf04070 */
[----:B------:R-:W-:Y:S01]  /*1240*/  FMUL R2, R2, UR10 ;  /* 0x0000000a02027c20 */ /* 0x000fe20008400000 */
[----:B------:R-:W-:Y:S02]  /*1250*/  ULOP3.LUT UR33, UR5, 0x1, URZ, 0xc0, !UPT ;  /* 0x0000000105217892 */ /* 0x000fe4000f8ec0ff */
[----:B------:R-:W-:Y:S02]  /*1260*/  USEL UR5, UR8, 0xffff, !UP1 ;  /* 0x0000ffff08057887 */ /* 0x000fe4000c800000 */
[----:B------:R-:W-:Y:S01]  /*1270*/  USEL UR4, UR4, 0xffff, !UP0 ;  /* 0x0000ffff04047887 */ /* 0x000fe2000c000000 */
[----:B------:R-:W2:Y:S01]  /*1280*/  F2I.U32.TRUNC.NTZ R2, R2 ;  /* 0x0000000200027305 */ /* 0x000ea2000020f000 */
[----:B------:R-:W-:Y:S02]  /*1290*/  ULOP3.LUT UR5, UR5, 0xffff, URZ, 0xc0, !UPT ;  /* 0x0000ffff05057892 */ /* 0x000fe4000f8ec0ff */
[----:B------:R-:W-:Y:S01]  /*12a0*/  ULOP3.LUT UR4, UR4, 0xffff, URZ, 0xc0, !UPT ;  /* 0x0000ffff04047892 */ /* 0x000fe2000f8ec0ff */
[----:B------:R-:W-:Y:S01]  /*12b0*/  UMOV UR25, 0x1111 ;  /* 0x0000111100197882 */ /* 0x000fe20000000000 */
[----:B------:R-:W-:Y:S01]  /*12c0*/  UMOV UR24, 0x5 ;  /* 0x0000000500187882 */ /* 0x000fe20000000000 */
[----:B----4-:R-:W-:Y:S01]  /*12d0*/  R2UR UR6, R3 ;  /* 0x00000000030672ca */ /* 0x010fe200000e0000 */
[----:B------:R-:W-:Y:S01]  /*12e0*/  USHF.L.U32 UR25, UR25, UR5, URZ ;  /* 0x0000000519197299 */ /* 0x000fe200080006ff */
[----:B------:R-:W-:Y:S01]  /*12f0*/  PRMT R3, RZ, 0x7610, R3 ;  /* 0x00007610ff037816 */ /* 0x000fe20000000003 */
[----:B------:R-:W-:-:S02]  /*1300*/  USHF.L.U32 UR24, UR24, UR4, URZ ;  /* 0x0000000418187299 */ /* 0x000fc400080006ff */
[----:B------:R-:W-:Y:S02]  /*1310*/  USHF.L.U32 UR30, UR58, 0x8, URZ ;  /* 0x000000083a1e7899 */ /* 0x000fe400080006ff */
[----:B------:R-:W-:Y:S01]  /*1320*/  USHF.L.U32 UR27, UR58, 0xb, URZ ;  /* 0x0000000b3a1b7899 */ /* 0x000fe200080006ff */
[----:B--2---:R-:W-:Y:S01]  /*1330*/  R2UR UR7, R2 ;  /* 0x00000000020772ca */ /* 0x004fe200000e0000 */
[----:B------:R-:W2:Y:S01]  /*1340*/  LDCU UR45, c[0x0][0xb24] ;  /* 0x00016480ff2d77ac */ /* 0x000ea20008000800 */
[----:B------:R-:W-:-:S03]  /*1350*/  PRMT R2, RZ, 0x7610, R2 ;  /* 0x00007610ff027816 */ /* 0x000fc60000000002 */
[----:B------:R-:W-:Y:S01]  /*1360*/  UIADD3 UR5, UPT, UPT, -UR6, URZ, URZ ;  /* 0x000000ff06057290 */ /* 0x000fe2000fffe1ff */
[----:B------:R-:W4:Y:S01]  /*1370*/  LDCU UR29, c[0x0][0xb30] ;  /* 0x00016600ff1d77ac */ /* 0x000f220008000800 */
[----:B------:R-:W-:-:S06]  /*1380*/  UISETP.NE.AND UP5, UPT, UR22, 0x2, UPT ;  /* 0x000000021600788c */ /* 0x000fcc000bfa5270 */
[----:B------:R-:W-:Y:S02]  /*1390*/  UIADD3 UR4, UPT, UPT, -UR7, URZ, URZ ;  /* 0x000000ff07047290 */ /* 0x000fe4000fffe1ff */
[----:B------:R-:W-:Y:S02]  /*13a0*/  ULOP3.LUT UR30, UR30, 0xc00, URZ, 0xc0, !UPT ;  /* 0x00000c001e1e7892 */ /* 0x000fe4000f8ec0ff */
[----:B------:R-:W-:Y:S02]  /*13b0*/  ULOP3.LUT UR27, UR27, 0x1000, URZ, 0xc0, !UPT ;  /* 0x000010001b1b7892 */ /* 0x000fe4000f8ec0ff */
[----:B---3--:R-:W-:Y:S01]  /*13c0*/  UISETP.GE.AND UP6, UPT, UR23, 0x1, UPT ;  /* 0x000000011700788c */ /* 0x008fe2000bfc6270 */
[----:B------:R-:W-:Y:S01]  /*13d0*/  UMOV UR26, UR9 ;  /* 0x00000009001a7c82 */ /* 0x000fe20008000000 */
[----:B------:R-:W-:Y:S01]  /*13e0*/  UMOV UR20, UR31 ;  /* 0x0000001f00147c82 */ /* 0x000fe20008000000 */
[----:B------:R-:W-:Y:S02]  /*13f0*/  UIMAD UR59, UR59, UR5, UR31 ;  /* 0x000000053b3b72a4 */ /* 0x000fe4000f8e021f */
[----:B-1----:R-:W-:Y:S01]  /*1400*/  UIMAD UR62, UR62, UR4, UR9 ;  /* 0x000000043e3e72a4 */ /* 0x002fe2000f8e0209 */
[----:B--2-4-:R-:W-:Y:S11]  /*1410*/  BRA.U UP4, `(.L_x_18) ;  /* 0x0000000104ac7547 */ /* 0x014ff6000b800000 */
[----:B------:R-:W-:Y:S02]  /*1420*/  UISETP.NE.AND UP0, UPT, UR62, URZ, UPT ;  /* 0x000000ff3e00728c */ /* 0x000fe4000bf05270 */
[----:B------:R-:W-:Y:S02]  /*1430*/  ULOP3.LUT UR4, UR59, 0x2, URZ, 0x3c, !UPT ;  /* 0x000000023b047892 */ /* 0x000fe4000f8e3cff */
[----:B------:R-:W-:Y:S02]  /*1440*/  UISETP.GT.U32.AND UP1, UPT, UR59, 0x1, UP0 ;  /* 0x000000013b00788c */ /* 0x000fe40008724070 */
[----:B------:R-:W-:Y:S02]  /*1450*/  UISETP.NE.AND UP2, UPT, UR62, 0x1, UPT ;  /* 0x000000013e00788c */ /* 0x000fe4000bf45270 */
[----:B------:R-:W-:Y:S02]  /*1460*/  UISETP.GT.U32.AND UP0, UPT, UR4, 0x1, UP0 ;  /* 0x000000010400788c */ /* 0x000fe40008704070 */
[----:B------:R-:W-:-:S02]  /*1470*/  USEL UR7, URZ, 0x1, UP1 ;  /* 0x00000001ff077887 */ /* 0x000fc40008800000 */
[----:B------:R-:W-:Y:S02]  /*1480*/  USEL UR8, URZ, 0x2, UP1 ;  /* 0x00000002ff087887 */ /* 0x000fe40008800000 */
[----:B------:R-:W-:Y:S02]  /*1490*/  UISETP.GT.U32.AND UP1, UPT, UR59, 0x1, UP2 ;  /* 0x000000013b00788c */ /* 0x000fe40009724070 */
[----:B------:R-:W-:Y:S02]  /*14a0*/  USEL UR12, URZ, 0x4, UP0 ;  /* 0x00000004ff0c7887 */ /* 0x000fe40008000000 */
[----:B------:R-:W-:Y:S02]  /*14b0*/  USEL UR15, URZ, 0x8, UP0 ;  /* 0x00000008ff0f7887 */ /* 0x000fe40008000000 */
[----:B------:R-:W-:Y:S02]  /*14c0*/  UISETP.GT.U32.AND UP0, UPT, UR4, 0x1, UP2 ;  /* 0x000000010400788c */ /* 0x000fe40009704070 */
[----:B------:R-:W-:-:S02]  /*14d0*/  USEL UR6, URZ, 0x10, UP1 ;  /* 0x00000010ff067887 */ /* 0x000fc40008800000 */
[----:B------:R-:W-:Y:S02]  /*14e0*/  USEL UR11, URZ, 0x20, UP1 ;  /* 0x00000020ff0b7887 */ /* 0x000fe40008800000 */
[----:B------:R-:W-:Y:S02]  /*14f0*/  UISETP.NE.AND UP1, UPT, UR62, 0x2, UPT ;  /* 0x000000023e00788c */ /* 0x000fe4000bf25270 */
[----:B------:R-:W-:Y:S02]  /*1500*/  USEL UR14, URZ, 0x40, UP0 ;  /* 0x00000040ff0e7887 */ /* 0x000fe40008000000 */
[----:B------:R-:W-:Y:S02]  /*1510*/  USEL UR16, URZ, 0x80, UP0 ;  /* 0x00000080ff107887 */ /* 0x000fe40008000000 */
[----:B------:R-:W-:Y:S02]  /*1520*/  UISETP.GT.U32.AND UP0, UPT, UR59, 0x1, UP1 ;  /* 0x000000013b00788c */ /* 0x000fe40008f04070 */
[----:B------:R-:W-:-:S02]  /*1530*/  UISETP.NE.AND UP2, UPT, UR62, 0x3, UPT ;  /* 0x000000033e00788c */ /* 0x000fc4000bf45270 */
[----:B------:R-:W-:Y:S02]  /*1540*/  USEL UR5, URZ, 0x100, UP0 ;  /* 0x00000100ff057887 */ /* 0x000fe40008000000 */
[----:B------:R-:W-:Y:S02]  /*1550*/  USEL UR10, URZ, 0x200, UP0 ;  /* 0x00000200ff0a7887 */ /* 0x000fe40008000000 */
[----:B------:R-:W-:Y:S02]  /*1560*/  UISETP.GT.U32.AND UP0, UPT, UR59, 0x1, UP2 ;  /* 0x000000013b00788c */ /* 0x000fe40009704070 */
[----:B------:R-:W-:Y:S02]  /*1570*/  UIADD3 UR5, UPT, UPT, UR5, UR6, UR7 ;  /* 0x0000000605057290 */ /* 0x000fe4000fffe007 */
[----:B------:R-:W-:Y:S02]  /*1580*/  USEL UR9, URZ, 0x1000, UP0 ;  /* 0x00001000ff097887 */ /* 0x000fe40008000000 */
[----:B------:R-:W-:-:S02]  /*1590*/  USEL UR13, URZ, 0x2000, UP0 ;  /* 0x00002000ff0d7887 */ /* 0x000fc40008000000 */
[----:B------:R-:W-:Y:S02]  /*15a0*/  UIADD3 UR5, UPT, UPT, UR8, UR9, UR5 ;  /* 0x0000000908057290 */ /* 0x000fe4000fffe005 */
[----:B------:R-:W-:Y:S02]  /*15b0*/  UISETP.GT.U32.AND UP1, UPT, UR4, 0x1, UP1 ;  /* 0x000000010400788c */ /* 0x000fe40008f24070 */
[----:B------:R-:W-:Y:S02]  /*15c0*/  UIADD3 UR5, UPT, UPT, UR10, UR11, UR5 ;  /* 0x0000000b0a057290 */ /* 0x000fe4000fffe005 */
[----:B------:R-:W-:Y:S02]  /*15d0*/  UISETP.GT.U32.AND UP0, UPT, UR4, 0x1, UP2 ;  /* 0x000000010400788c */ /* 0x000fe40009704070 */
[----:B------:R-:W-:Y:S02]  /*15e0*/  USEL UR4, URZ, 0x400, UP1 ;  /* 0x00000400ff047887 */ /* 0x000fe40008800000 */
[----:B------:R-:W-:-:S02]  /*15f0*/  UIADD3 UR5, UPT, UPT, UR12, UR13, UR5 ;  /* 0x0000000d0c057290 */ /* 0x000fc4000fffe005 */
[----:B------:R-:W-:Y:S02]  /*1600*/  USEL UR6, URZ, 0x4000, UP0 ;  /* 0x00004000ff067887 */ /* 0x000fe40008000000 */
[----:B------:R-:W-:Y:S02]  /*1610*/  UIADD3 UR5, UPT, UPT, UR4, UR14, UR5 ;  /* 0x0000000e04057290 */ /* 0x000fe4000fffe005 */
[----:B------:R-:W-:Y:S02]  /*1620*/  USEL UR7, URZ, 0x800, UP1 ;  /* 0x00000800ff077887 */ /* 0x000fe40008800000 */
[----:B------:R-:W-:Y:S02]  /*1630*/  ULOP3.LUT UR4, UR59, 0xfffffffe, URZ, 0xc0, !UPT ;  /* 0xfffffffe3b047892 */ /* 0x000fe4000f8ec0ff */
[----:B------:R-:W-:Y:S02]  /*1640*/  UIADD3 UR5, UPT, UPT, UR15, UR6, UR5 ;  /* 0x000000060f057290 */ /* 0x000fe4000fffe005 */
[----:B------:R-:W-:-:S02]  /*1650*/  ULEA UR4, UR62, UR4, 0x2 ;  /* 0x000000043e047291 */ /* 0x000fc4000f8e10ff */
[----:B------:R-:W-:Y:S02]  /*1660*/  USEL UR6, URZ, 0x8000, UP0 ;  /* 0x00008000ff067887 */ /* 0x000fe40008000000 */
[----:B------:R-:W-:-:S03]  /*1670*/  UIADD3 UR5, UPT, UPT, UR7, UR16, UR5 ;  /* 0x0000001007057290 */ /* 0x000fc6000fffe005 */
[----:B------:R-:W-:Y:S01]  /*1680*/  UMOV UR7, 0x3 ;  /* 0x0000000300077882 */ /* 0x000fe20000000000 */
[----:B------:R-:W-:Y:S02]  /*1690*/  UIADD3 UR5, UPT, UPT, UR5, UR6, URZ ;  /* 0x0000000605057290 */ /* 0x000fe4000fffe0ff */
[----:B------:R-:W-:-:S04]  /*16a0*/  USHF.L.U32 UR4, UR7, UR4, URZ ;  /* 0x0000000407047299 */ /* 0x000fc800080006ff */
[----:B------:R-:W-:Y:S02]  /*16b0*/  MOV R3, UR5 ;  /* 0x0000000500037c02 */ /* 0x000fe40008000f00 */
[----:B------:R-:W-:Y:S02]  /*16c0*/  MOV R2, UR4 ;  /* 0x0000000400027c02 */ /* 0x000fe40008000f00 */
.L_x_18:
[----:B------:R-:W-:Y:S05]  /*16d0*/  BRA.U !UP6, `(.L_x_19) ;  /* 0x000000010ed47547 */ /* 0x000fea000b800000 */
[----:B------:R-:W1:Y:S01]  /*16e0*/  LDCU.128 UR12, c[0x0][0xb10] ;  /* 0x00016200ff0c77ac */ /* 0x000e620008000c00 */
[----:B------:R-:W2:Y:S01]  /*16f0*/  LDCU UR6, c[0x0][0x370] ;  /* 0x00006e00ff0677ac */ /* 0x000ea20008000800 */
[----:B------:R-:W3:Y:S01]  /*1700*/  LDCU UR5, c[0x0][0x374] ;  /* 0x00006e80ff0577ac */ /* 0x000ee20008000800 */
[----:B------:R-:W4:Y:S01]  /*1710*/  LDCU UR28, c[0x0][0xb0c] ;  /* 0x00016180ff1c77ac */ /* 0x000f220008000800 */
[----:B------:R-:W4:Y:S01]  /*1720*/  LDCU UR4, c[0x0][0xb20] ;  /* 0x00016400ff0477ac */ /* 0x000f220008000800 */
[----:B------:R-:W4:Y:S01]  /*1730*/  LDCU.64 UR8, c[0x0][0xb28] ;  /* 0x00016500ff0877ac */ /* 0x000f220008000a00 */
[----:B-1----:R-:W-:Y:S02]  /*1740*/  UISETP.NE.AND UP0, UPT, UR14, 0x1, UPT ;  /* 0x000000010e00788c */ /* 0x002fe4000bf05270 */
[----:B---3--:R-:W-:Y:S02]  /*1750*/  UIMAD.WIDE.U32 UR10, UR5, UR15, URZ ;  /* 0x0000000f050a72a5 */ /* 0x008fe4000f8e00ff */
[----:B--2---:R-:W-:-:S02]  /*1760*/  UIMAD.WIDE.U32 UR18, UR6, UR12, URZ ;  /* 0x0000000c061272a5 */ /* 0x004fc4000f8e00ff */
[----:B----4-:R-:W-:Y:S02]  /*1770*/  UISETP.NE.AND UP1, UPT, UR28, 0x1, UPT ;  /* 0x000000011c00788c */ /* 0x010fe4000bf25270 */
[----:B------:R-:W-:Y:S01]  /*1780*/  UISETP.NE.AND UP2, UPT, UR23, 0x1, UPT ;  /* 0x000000011700788c */ /* 0x000fe2000bf45270 */
[----:B------:R-:W-:Y:S02]  /*1790*/  UMOV UR10, UR11 ;  /* 0x0000000b000a7c82 */ /* 0x000fe40008000000 */
[----:B------:R-:W-:Y:S01]  /*17a0*/  UMOV UR18, UR19 ;  /* 0x0000001300127c82 */ /* 0x000fe20008000000 */
[----:B------:R-:W-:Y:S02]  /*17b0*/  @UP0 USHF.R.U32.HI UR5, URZ, UR4, UR10 ;  /* 0x00000004ff050299 */ /* 0x000fe4000801160a */
[----:B------:R-:W-:Y:S02]  /*17c0*/  UIMAD.WIDE.U32 UR20, UR26, UR15, URZ ;  /* 0x0000000f1a1472a5 */ /* 0x000fe4000f8e00ff */
[----:B------:R-:W-:-:S02]  /*17d0*/  UIMAD.WIDE.U32 UR10, UR5, UR8, URZ ;  /* 0x00000008050a72a5 */ /* 0x000fc4000f8e00ff */
[----:B------:R-:W-:Y:S02]  /*17e0*/  @UP1 USHF.R.U32.HI UR6, URZ, UR13, UR18 ;  /* 0x0000000dff061299 */ /* 0x000fe40008011612 */
[----:B------:R-:W-:Y:S02]  /*17f0*/  UIMAD.WIDE.U32 UR16, UR31, UR12, URZ ;  /* 0x0000000c1f1072a5 */ /* 0x000fe4000f8e00ff */
[----:B------:R-:W-:Y:S01]  /*1800*/  UIMAD.WIDE.U32 UR18, UR6, UR8, URZ ;  /* 0x00000008061272a5 */ /* 0x000fe2000f8e00ff */
[----:B------:R-:W-:Y:S01]  /*1810*/  UMOV UR20, UR21 ;  /* 0x0000001500147c82 */ /* 0x000fe20008000000 */
[----:B------:R-:W-:Y:S01]  /*1820*/  UMOV UR10, UR11 ;  /* 0x0000000b000a7c82 */ /* 0x000fe20008000000 */
[----:B------:R-:W-:Y:S02]  /*1830*/  USHF.R.U32.HI UR20, URZ, UR4, UR20 ;  /* 0x00000004ff147299 */ /* 0x000fe40008011614 */
[----:B------:R-:W-:Y:S02]  /*1840*/  @UP2 USHF.R.U32.HI UR5, URZ, UR9, UR10 ;  /* 0x00000009ff052299 */ /* 0x000fe4000801160a */
[----:B------:R-:W-:Y:S01]  /*1850*/  UMOV UR7, UR19 ;  /* 0x0000001300077c82 */ /* 0x000fe20008000000 */
[----:B------:R-:W-:Y:S01]  /*1860*/  UMOV UR16, UR17 ;  /* 0x0000001100107c82 */ /* 0x000fe20008000000 */
[----:B------:R-:W-:-:S02]  /*1870*/  @UP2 USHF.R.U32.HI UR6, URZ, UR9, UR7 ;  /* 0x00000009ff062299 */ /* 0x000fc40008011607 */
[----:B------:R-:W-:Y:S02]  /*1880*/  USHF.R.U32.HI UR16, URZ, UR13, UR16 ;  /* 0x0000000dff107299 */ /* 0x000fe40008011610 */
[----:B------:R-:W-:Y:S02]  /*1890*/  USEL UR4, UR26, UR20, !UP0 ;  /* 0x000000141a047287 */ /* 0x000fe4000c000000 */
[----:B------:R-:W-:Y:S02]  /*18a0*/  UIMAD UR7, UR5, UR23, URZ ;  /* 0x00000017050772a4 */ /* 0x000fe4000f8e02ff */
[----:B------:R-:W-:Y:S02]  /*18b0*/  USEL UR5, UR31, UR16, !UP1 ;  /* 0x000000101f057287 */ /* 0x000fe4000c800000 */
[----:B------:R-:W-:Y:S02]  /*18c0*/  UIMAD UR12, UR6, UR23, URZ ;  /* 0x00000017060c72a4 */ /* 0x000fe4000f8e02ff */
[----:B------:R-:W-:-:S02]  /*18d0*/  UISETP.GE.AND UP0, UPT, UR4, UR7, UPT ;  /* 0x000000070400728c */ /* 0x000fc4000bf06270 */
[----:B------:R-:W-:Y:S02]  /*18e0*/  UIMAD.WIDE.U32 UR10, UR4, UR8, URZ ;  /* 0x00000008040a72a5 */ /* 0x000fe4000f8e00ff */
[----:B------:R-:W-:Y:S02]  /*18f0*/  UISETP.GE.OR UP0, UPT, UR5, UR12, UP0 ;  /* 0x0000000c0500728c */ /* 0x000fe40008706670 */
[----:B------:R-:W-:Y:S02]  /*1900*/  UIMAD.WIDE.U32 UR12, UR5, UR8, URZ ;  /* 0x00000008050c72a5 */ /* 0x000fe4000f8e00ff */
[----:B------:R-:W-:Y:S01]  /*1910*/  UIADD3 UR10, UPT, UPT, -UR4, URZ, URZ ;  /* 0x000000ff040a7290 */ /* 0x000fe2000fffe1ff */
[----:B------:R-:W-:Y:S01]  /*1920*/  UMOV UR8, UR11 ;  /* 0x0000000b00087c82 */ /* 0x000fe20008000000 */
[----:B------:R-:W-:Y:S02]  /*1930*/  UIADD3 UR20, UPT, UPT, -UR5, URZ, URZ ;  /* 0x000000ff05147290 */ /* 0x000fe4000fffe1ff */
[----:B------:R-:W-:-:S03]  /*1940*/  USHF.R.U32.HI UR8, URZ, UR9, UR8 ;  /* 0x00000009ff087299 */ /* 0x000fc60008011608 */
[----:B------:R-:W-:Y:S01]  /*1950*/  @!UP0 UMOV UR7, UR13 ;  /* 0x0000000d00078c82 */ /* 0x000fe20008000000 */
[----:B------:R-:W-:Y:S02]  /*1960*/  UIMAD UR26, UR14, UR10, UR26 ;  /* 0x0000000a0e1a72a4 */ /* 0x000fe4000f8e021a */
[----:B------:R-:W-:Y:S02]  /*1970*/  USEL UR8, UR4, UR8, !UP2 ;  /* 0x0000000804087287 */ /* 0x000fe4000d000000 */
[----:B------:R-:W-:Y:S02]  /*1980*/  @!UP0 USHF.R.U32.HI UR7, URZ, UR9, UR7 ;  /* 0x00000009ff078299 */ /* 0x000fe40008011607 */
[----:B------:R-:W-:Y:S02]  /*1990*/  UIADD3 UR9, UPT, UPT, -UR8, URZ, URZ ;  /* 0x000000ff08097290 */ /* 0x000fe4000fffe1ff */
[----:B------:R-:W-:Y:S02]  /*19a0*/  @!UP0 USEL UR7, UR5, UR7, !UP2 ;  /* 0x0000000705078287 */ /* 0x000fe4000d000000 */
[----:B------:R-:W-:-:S02]  /*19b0*/  UIMAD UR9, UR23, UR9, UR4 ;  /* 0x00000009170972a4 */ /* 0x000fc4000f8e0204 */
[----:B------:R-:W-:Y:S02]  /*19c0*/  @!UP0 UIADD3 UR8, UPT, UPT, UR8, -UR7, URZ ;  /* 0x8000000708088290 */ /* 0x000fe4000fffe0ff */
[----:B------:R-:W-:Y:S02]  /*19d0*/  @!UP0 UIMAD UR6, UR9, UR6, UR7 ;  /* 0x00000006090682a4 */ /* 0x000fe4000f8e0207 */
[----:B------:R-:W-:Y:S02]  /*19e0*/  @!UP0 UIMAD UR4, UR8, UR23, UR5 ;  /* 0x00000017080482a4 */ /* 0x000fe4000f8e0205 */
[----:B------:R-:W-:Y:S02]  /*19f0*/  UIMAD UR20, UR28, UR20, UR31 ;  /* 0x000000141c1472a4 */ /* 0x000fe4000f8e021f */
[----:B------:R-:W-:Y:S01]  /*1a00*/  UIMAD UR26, UR4, UR14, UR26 ;  /* 0x0000000e041a72a4 */ /* 0x000fe2000f8e021a */
[----:B------:R-:W-:Y:S02]  /*1a10*/  @!UP0 UMOV UR5, UR6 ;  /* 0x0000000600058c82 */ /* 0x000fe40008000000 */
[----:B------:R-:W-:-:S12]  /*1a20*/  UIMAD UR20, UR5, UR28, UR20 ;  /* 0x0000001c051472a4 */ /* 0x000fd8000f8e0214 */
.L_x_19:
[----:B------:R-:W-:-:S09]  /*1a30*/  UISETP.NE.AND UP0, UPT, UR29, 0x1, UPT ;  /* 0x000000011d00788c */ /* 0x000fd2000bf05270 */
[----:B------:R-:W-:Y:S05]  /*1a40*/  BRA.U UP0, `(.L_x_20) ;  /* 0x0000000100447547 */ /* 0x000fea000b800000 */
[----:B------:R-:W1:Y:S01]  /*1a50*/  LDCU.128 UR8, c[0x0][0xb10] ;  /* 0x00016200ff0877ac */ /* 0x000e620008000c00 */
[----:B------:R-:W2:Y:S01]  /*1a60*/  LDCU UR12, c[0x0][0xb0c] ;  /* 0x00016180ff0c77ac */ /* 0x000ea20008000800 */
[----:B------:R-:W3:Y:S01]  /*1a70*/  LDCU UR13, c[0x0][0xb20] ;  /* 0x00016400ff0d77ac */ /* 0x000ee20008000800 */
[----:B-1----:R-:W-:Y:S02]  /*1a80*/  UIMAD.WIDE.U32 UR6, UR20, UR8, URZ ;  /* 0x00000008140672a5 */ /* 0x002fe4000f8e00ff */
[----:B------:R-:W-:Y:S02]  /*1a90*/  UIMAD.WIDE.U32 UR4, UR26, UR11, URZ ;  /* 0x0000000b1a0472a5 */ /* 0x000fe4000f8e00ff */
[----:B--2---:R-:W-:Y:S02]  /*1aa0*/  UISETP.NE.AND UP1, UPT, UR12, 0x1, UPT ;  /* 0x000000010c00788c */ /* 0x004fe4000bf25270 */
[----:B------:R-:W-:Y:S01]  /*1ab0*/  UISETP.NE.AND UP0, UPT, UR10, 0x1, UPT ;  /* 0x000000010a00788c */ /* 0x000fe2000bf05270 */
[----:B------:R-:W-:-:S02]  /*1ac0*/  UMOV UR6, UR7 ;  /* 0x0000000700067c82 */ /* 0x000fc40008000000 */
[----:B------:R-:W-:Y:S01]  /*1ad0*/  UMOV UR4, UR5 ;  /* 0x0000000500047c82 */ /* 0x000fe20008000000 */
[----:B------:R-:W-:Y:S02]  /*1ae0*/  USHF.R.U32.HI UR6, URZ, UR9, UR6 ;  /* 0x00000009ff067299 */ /* 0x000fe40008011606 */
[----:B---3--:R-:W-:Y:S02]  /*1af0*/  USHF.R.U32.HI UR4, URZ, UR13, UR4 ;  /* 0x0000000dff047299 */ /* 0x008fe40008011604 */
[----:B------:R-:W-:Y:S02]  /*1b00*/  USEL UR5, UR20, UR6, !UP1 ;  /* 0x0000000614057287 */ /* 0x000fe4000c800000 */
[----:B------:R-:W-:-:S04]  /*1b10*/  USEL UR4, UR26, UR4, !UP0 ;  /* 0x000000041a047287 */ /* 0x000fc8000c000000 */
[----:B------:R-:W-:Y:S02]  /*1b20*/  UIADD3 UR6, UPT, UPT, -UR4, UR5, URZ ;  /* 0x0000000504067290 */ /* 0x000fe4000fffe1ff */
[----:B------:R-:W-:Y:S02]  /*1b30*/  UIADD3 UR4, UPT, UPT, UR4, -UR5, URZ ;  /* 0x8000000504047290 */ /* 0x000fe4000fffe0ff */
[----:B------:R-:W-:Y:S02]  /*1b40*/  UIMAD UR26, UR6, UR10, UR26 ;  /* 0x0000000a061a72a4 */ /* 0x000fe4000f8e021a */
[----:B------:R-:W-:-:S12]  /*1b50*/  UIMAD UR20, UR4, UR12, UR20 ;  /* 0x0000000c041472a4 */ /* 0x000fd8000f8e0214 */
.L_x_20:
[----:B------:R-:W-:-:S09]  /*1b60*/  UISETP.EQ.U32.AND UP0, UPT, UR37, 0x1, UPT ;  /* 0x000000012500788c */ /* 0x000fd2000bf02070 */
[----:B------:R-:W-:Y:S05]  /*1b70*/  BRA.U !UP0, `(.L_x_21) ;  /* 0x00000001080c7547 */ /* 0x000fea000b800000 */
[----:B------:R-:W-:Y:S01]  /*1b80*/  UCGABAR_WAIT ;  /* 0x0000000000007dc7 */ /* 0x000fe20008000000 */
[----:B------:R-:W-:Y:S01]  /*1b90*/  CCTL.IVALL ;  /* 0x00000000ff00798f */ /* 0x000fe20002000000 */
[----:B------:R-:W-:Y:S05]  /*1ba0*/  BRA `(.L_x_22) ;  /* 0x0000000000047947 */ /* 0x000fea0003800000 */
.L_x_21:
[----:B------:R-:W-:Y:S06]  /*1bb0*/  BAR.SYNC.DEFER_BLOCKING 0x0 ;  /* 0x0000000000007b1d */ /* 0x000fec0000010000 */
.L_x_22:
[----:B------:R-:W-:Y:S05]  /*1bc0*/  BRA.U UP5, `(.L_x_23) ;  /* 0x0000001905947547 */ /* 0x000fea000b800000 */
[----:B------:R-:W1:Y:S01]  /*1bd0*/  LDCU UR6, c[0x0][0x38c] ;  /* 0x00007180ff0677ac */ /* 0x000e620008000800 */
[----:B------:R-:W-:Y:S01]  /*1be0*/  PLOP3.LUT P1, PT, PT, PT, UP3, 0x80, 0x8 ;  /* 0x000000000008781c */ /* 0x000fe20003f2f038 */
[----:B------:R-:W-:Y:S01]  /*1bf0*/  IMAD.MOV.U32 R12, RZ, RZ, 0x1 ;  /* 0x00000001ff0c7424 */ /* 0x000fe200078e00ff */
[----:B------:R-:W-:Y:S01]  /*1c00*/  ISETP.NE.AND P2, PT, R0, RZ, P3 ;  /* 0x000000ff0000720c */ /* 0x000fe20001f45270 */
[----:B------:R-:W-:Y:S01]  /*1c10*/  USHF.L.U32 UR48, UR31, 0x7, URZ ;  /* 0x000000071f307899 */ /* 0x000fe200080006ff */
[----:B------:R-:W-:Y:S01]  /*1c20*/  PLOP3.LUT P1, PT, P1, PT, PT, 0x8, 0x80 ;  /* 0x000000000080781c */ /* 0x000fe20000f2e170 */
[----:B------:R-:W-:Y:S01]  /*1c30*/  USHF.L.U32 UR47, UR31, 0x6, URZ ;  /* 0x000000061f2f7899 */ /* 0x000fe200080006ff */
[----:B------:R-:W-:Y:S01]  /*1c40*/  CS2R R10, SRZ ;  /* 0x00000000000a7805 */ /* 0x000fe2000001ff00 */
[----:B------:R-:W-:Y:S01]  /*1c50*/  UMOV UR13, 0x400 ;  /* 0x00000400000d7882 */ /* 0x000fe20000000000 */
[----:B------:R-:W-:Y:S01]  /*1c60*/  UISETP.NE.AND UP1, UPT, UR22, URZ, UPT ;  /* 0x000000ff1600728c */ /* 0x000fe2000bf25270 */
[----:B------:R-:W-:Y:S01]  /*1c70*/  IMAD.MOV.U32 R9, RZ, RZ, RZ ;  /* 0x000000ffff097224 */ /* 0x000fe200078e00ff */
[----:B------:R-:W-:Y:S01]  /*1c80*/  ULEA UR13, UR58, UR13, 0x18 ;  /* 0x0000000d3a0d7291 */ /* 0x000fe2000f8ec0ff */
[----:B------:R-:W-:Y:S01]  /*1c90*/  IMAD.MOV.U32 R8, RZ, RZ, 0x1 ;  /* 0x00000001ff087424 */ /* 0x000fe200078e00ff */
[----:B------:R-:W-:-:S02]  /*1ca0*/  ULOP3.LUT UR48, UR48, 0x80, URZ, 0xc0, !UPT ;  /* 0x0000008030307892 */ /* 0x000fc4000f8ec0ff */
[----:B------:R-:W-:Y:S01]  /*1cb0*/  ULOP3.LUT UR47, UR47, 0x40, URZ, 0xc0, !UPT ;  /* 0x000000402f2f7892 */ /* 0x000fe2000f8ec0ff */
[----:B------:R-:W2:Y:S01]  /*1cc0*/  LDCU UR42, c[0x0][0x370] ;  /* 0x00006e00ff2a77ac */ /* 0x000ea20008000800 */
[----:B-1----:R-:W-:Y:S02]  /*1cd0*/  UIADD3 UR5, UPT, UPT, UR6, 0x3f, URZ ;  /* 0x0000003f06057890 */ /* 0x002fe4000fffe0ff */
[----:B------:R-:W-:Y:S02]  /*1ce0*/  UIADD3 UR50, UPT, UPT, UR6, 0x7e, URZ ;  /* 0x0000007e06327890 */ /* 0x000fe4000fffe0ff */
[----:B------:R-:W-:Y:S01]  /*1cf0*/  USHF.R.S32.HI UR4, URZ, 0x1f, UR5 ;  /* 0x0000001fff047899 */ /* 0x000fe20008011405 */
[----:B------:R-:W1:Y:S03]  /*1d00*/  LDCU.64 UR28, c[0x0][0x348] ;  /* 0x00006900ff1c77ac */ /* 0x000e660008000a00 */
[----:B------:R-:W-:-:S02]  /*1d10*/  ULEA.HI UR4, UR4, UR5, URZ, 0x6 ;  /* 0x0000000504047291 */ /* 0x000fc4000f8f30ff */
[----:B------:R-:W-:Y:S02]  /*1d20*/  UIADD3 UR5, UPT, UPT, UR6, -0x1, URZ ;  /* 0xffffffff06057890 */ /* 0x000fe4000fffe0ff */
[----:B------:R-:W-:Y:S02]  /*1d30*/  USHF.R.S32.HI UR44, URZ, 0x6, UR4 ;  /* 0x00000006ff2c7899 */ /* 0x000fe40008011404 */
[----:B------:R-:W-:Y:S02]  /*1d40*/  UISETP.GE.U32.AND UP2, UPT, UR5, -0x7f, UPT ;  /* 0xffffff810500788c */ /* 0x000fe4000bf46070 */
[----:B------:R-:W-:Y:S01]  /*1d50*/  UISETP.LT.U32.AND UP0, UPT, UR44, 0x10, UPT ;  /* 0x000000102c00788c */ /* 0x000fe2000bf01070 */
[----:B------:R-:W3:Y:S03]  /*1d60*/  LDCU UR41, c[0x0][0x374] ;  /* 0x00006e80ff2977ac */ /* 0x000ee60008000800 */
[----:B------:R-:W-:-:S02]  /*1d70*/  USEL UR43, UR44, 0x10, UP0 ;  /* 0x000000102c2b7887 */ /* 0x000fc40008000000 */
[----:B------:R-:W-:Y:S02]  /*1d80*/  USEL UR21, UR53, 0x2, UP1 ;  /* 0x0000000235157887 */ /* 0x000fe40008800000 */
[----:B------:R-:W-:Y:S02]  /*1d90*/  UIADD3 UR4, UPT, UPT, UR43, -0x1, URZ ;  /* 0xffffffff2b047890 */ /* 0x000fe4000fffe0ff */
[----:B------:R-:W-:Y:S02]  /*1da0*/  @UP2 UIADD3 UR4, UPT, UPT, UR43, URZ, URZ ;  /* 0x000000ff2b042290 */ /* 0x000fe4000fffe0ff */
[----:B------:R-:W-:Y:S02]  /*1db0*/  UIADD3 UR38, UPT, UPT, UR13, 0x6400, UR30 ;  /* 0x000064000d267890 */ /* 0x000fe4000fffe01e */
[----:B------:R-:W-:Y:S02]  /*1dc0*/  UIADD3 UR37, UPT, UPT, UR13, 0x16400, UR27 ;  /* 0x000164000d257890 */ /* 0x000fe4000fffe01b */
[----:B------:R-:W-:-:S02]  /*1dd0*/  ULEA UR48, UR33, UR48, 0x6 ;  /* 0x0000003021307291 */ /* 0x000fc4000f8e30ff */
[----:B------:R-:W-:Y:S02]  /*1de0*/  ULEA UR47, UR32, UR47, 0x4 ;  /* 0x0000002f202f7291 */ /* 0x000fe4000f8e20ff */
[----:B------:R-:W-:Y:S02]  /*1df0*/  UIADD3 UR49, UPT, UPT, UR44, -UR43, URZ ;  /* 0x8000002b2c317290 */ /* 0x000fe4000fffe0ff */
[----:B------:R-:W-:Y:S02]  /*1e00*/  UIADD3 UR31, UPT, UPT, UR4, 0x1, URZ ;  /* 0x00000001041f7890 */ /* 0x000fe4000fffe0ff */
[----:B------:R-:W-:Y:S01]  /*1e10*/  UIADD3 UR46, UPT, UPT, -UR4, URZ, URZ ;  /* 0x000000ff042e7290 */ /* 0x000fe2000fffe1ff */
[----:B-123--:R-:W-:-:S11]  /*1e20*/  UMOV UR6, URZ ;  /* 0x000000ff00067c82 */ /* 0x00efd60008000000 */
.L_x_43:
[----:B------:R-:W-:-:S09]  /*1e30*/  UISETP.NE.AND UP0, UPT, UR58, URZ, UPT ;  /* 0x000000ff3a00728c */ /* 0x000fd2000bf05270 */
[----:B-1----:R-:W-:Y:S05]  /*1e40*/  BRA.U UP0, `(.L_x_24) ;  /* 0x0000000100287547 */ /* 0x002fea000b800000 */
[----:B------:R-:W-:Y:S02]  /*1e50*/  LEA R0, R9, UR13, 0x3 ;  /* 0x0000000d09007c11 */ /* 0x000fe4000f8e18ff */
[----:B------:R-:W-:-:S04]  /*1e60*/  SHF.L.U32 R3, R8, 0x1f, RZ ;  /* 0x0000001f08037819 */ /* 0x000fc800000006ff */
[----:B------:R-:W1:Y:S02]  /*1e70*/  SYNCS.PHASECHK.TRANS64.TRYWAIT P0, [R0+URZ+0x1c0], R3 ;  /* 0x0001c003000075a7 */ /* 0x000e6400080011ff */
[----:B-1----:R-:W-:Y:S05]  /*1e80*/  @!P0 BRA `(.L_x_25) ;  /* 0x00000088008c8947 */ /* 0x002fea0003800000 */
.L_x_156:
[----:B------:R2:W-:Y:S01]  /*1e90*/  SYNCS.ARRIVE.TRANS64.A1T0 RZ, [R0+URZ+0x1b0], RZ ;  /* 0x0001b0ff00ff79a7 */ /* 0x0005e200081000ff */
[----:B------:R-:W-:-:S05]  /*1ea0*/  VIADD R9, R9, 0x1 ;  /* 0x0000000109097836 */ /* 0x000fca0000000000 */
[----:B------:R-:W-:-:S04]  /*1eb0*/  ISETP.NE.AND P0, PT, R9, 0x2, PT ;  /* 0x000000020900780c */ /* 0x000fc80003f05270 */
[----:B-1----:R-:W-:Y:S02]  /*1ec0*/  SEL R3, RZ, 0x1, P0 ;  /* 0x00000001ff037807 */ /* 0x002fe40000000000 */
[----:B------:R-:W-:Y:S02]  /*1ed0*/  SEL R9, R9, RZ, P0 ;  /* 0x000000ff09097207 */ /* 0x000fe40000000000 */
[----:B------:R-:W-:-:S07]  /*1ee0*/  LOP3.LUT R8, R8, R3, RZ, 0x3c, !PT ;  /* 0x0000000308087212 */ /* 0x000fce00078e3cff */
.L_x_24:
[----:B------:R-:W-:Y:S01]  /*1ef0*/  ULEA UR4, UR6, UR13, 0x3 ;  /* 0x0000000d06047291 */ /* 0x000fe2000f8e18ff */
[----:B--2---:R-:W-:Y:S01]  /*1f00*/  SHF.L.U32 R0, R12, 0x1f, RZ ;  /* 0x0000001f0c007819 */ /* 0x004fe200000006ff */
[----:B------:R-:W-:Y:S02]  /*1f10*/  UISETP.GE.U32.AND UP0, UPT, UR50, 0x7f, UPT ;  /* 0x0000007f3200788c */ /* 0x000fe4000bf06070 */
[----:B------:R-:W-:Y:S01]  /*1f20*/  ULEA UR11, UR26, UR48, 0x8 ;  /* 0x000000301a0b7291 */ /* 0x000fe2000f8e40ff */
[----:B------:R-:W-:-:S04]  /*1f30*/  UMOV UR7, URZ ;  /* 0x000000ff00077c82 */ /* 0x000fc80008000000 */
[----:B------:R1:W2:Y:S01]  /*1f40*/  SYNCS.PHASECHK.TRANS64.TRYWAIT P0, [UR4+0x80], R0 ;  /* 0x00008000ff0075a7 */ /* 0x0002a20008001104 */
[----:B------:R-:W-:-:S04]  /*1f50*/  ULEA.HI UR4, UR20, UR20, URZ, 0x1 ;  /* 0x0000001414047291 */ /* 0x000fc8000f8f08ff */
[----:B------:R-:W-:-:S04]  /*1f60*/  USHF.L.U32 UR4, UR4, 0x6, URZ ;  /* 0x0000000604047899 */ /* 0x000fc800080006ff */
[----:B------:R-:W-:-:S04]  /*1f70*/  ULOP3.LUT UR35, UR4, 0xffffff80, URZ, 0xc0, !UPT ;  /* 0xffffff8004237892 */ /* 0x000fc8000f8ec0ff */
[----:B------:R-:W-:Y:S01]  /*1f80*/  UIADD3 UR35, UPT, UPT, UR47, UR35, URZ ;  /* 0x000000232f237290 */ /* 0x000fe2000fffe0ff */
[----:B------:R-:W-:Y:S11]  /*1f90*/  BRA.U !UP0, `(.L_x_26) ;  /* 0x0000000108c87547 */ /* 0x000ff6000b800000 */
[----:B------:R-:W-:Y:S01]  /*1fa0*/  UMOV UR16, UR46 ;  /* 0x0000002e00107c82 */ /* 0x000fe20008000000 */
[----:B------:R-:W-:Y:S01]  /*1fb0*/  UMOV UR4, UR6 ;  /* 0x0000000600047c82 */ /* 0x000fe20008000000 */
[----:B------:R-:W-:-:S05]  /*1fc0*/  UMOV UR34, URZ ;  /* 0x000000ff00227c82 */ /* 0x000fca0008000000 */
.L_x_32:
[----:B------:R-:W-:Y:S01]  /*1fd0*/  ULEA UR33, UR4, UR13, 0x3 ;  /* 0x0000000d04217291 */ /* 0x000fe2000f8e18ff */
[----:B------:R-:W-:Y:S01]  /*1fe0*/  @P3 MOV R2, 0x6000 ;  /* 0x0000600000023802 */ /* 0x000fe20000000f00 */
[----:B--234-:R-:W-:Y:S10]  /*1ff0*/  @P0 BRA `(.L_x_27) ;  /* 0x00000000000c0947 */ /* 0x01cff40003800000 */
[----:B------:R-:W-:-:S04]  /*2000*/  SHF.L.U32 R3, R12, 0x1f, RZ ;  /* 0x0000001f0c037819 */ /* 0x000fc800000006ff */
[----:B------:R-:W2:Y:S02]  /*2010*/  SYNCS.PHASECHK.TRANS64.TRYWAIT P0, [UR33+0x80], R3 ;  /* 0x00008003ff0075a7 */ /* 0x000ea40008001121 */
[----:B--2---:R-:W-:Y:S05]  /*2020*/  @!P0 BRA `(.L_x_28) ;  /* 0x0000008800388947 */ /* 0x004fea0003800000 */
.L_x_27:
[----:B------:R2:W-:Y:S01]  /*2030*/  @P3 SYNCS.ARRIVE.TRANS64 RZ, [UR33], R2 ;  /* 0x00000002ffff39a7 */ /* 0x0005e20008000021 */
[----:B------:R-:W-:Y:S02]  /*2040*/  ULOP3.LUT UR5, UR21, 0x2, URZ, 0xfc, !UPT ;  /* 0x0000000215057892 */ /* 0x000fe4000f8efcff */
[----:B------:R-:W-:Y:S02]  /*2050*/  UIADD3 UR16, UPT, UPT, UR16, 0x1, URZ ;  /* 0x0000000110107890 */ /* 0x000fe4000fffe0ff */
[----:B------:R-:W-:Y:S02]  /*2060*/  UISETP.NE.AND UP0, UPT, UR5, 0x2, UPT ;  /* 0x000000020500788c */ /* 0x000fe4000bf05270 */
[----:B------:R-:W-:-:S07]  /*2070*/  UISETP.NE.AND UP2, UPT, UR16, 0x1, UPT ;  /* 0x000000011000788c */ /* 0x000fce000bf45270 */
[----:B------:R-:W-:Y:S05]  /*2080*/  BRA.U UP0, `(.L_x_29) ;  /* 0x0000000100047547 */ /* 0x000fea000b800000 */
[----:B------:R-:W-:Y:S05]  /*2090*/  BPT.TRAP 0x1 ;  /* 0x000000040000795c */ /* 0x000fea0000300000 */
.L_x_29:
[----:B------:R-:W-:Y:S04]  /*20a0*/  BSSY.RECONVERGENT B0, `(.L_x_30) ;  /* 0x0000003000007945 */ /* 0x000fe80003800200 */
[----:B------:R-:W-:Y:S05]  /*20b0*/  @!P2 BRA `(.L_x_31) ;  /* 0x000000000004a947 */ /* 0x000fea0003800000 */
[----:B------:R-:W-:Y:S05]  /*20c0*/  BPT.TRAP 0x1 ;  /* 0x000000040000795c */ /* 0x000fea0000300000 */
.L_x_31:
[----:B------:R-:W-:Y:S05]  /*20d0*/  BSYNC.RECONVERGENT B0 ;  /* 0x0000000000007941 */ /* 0x000fea0003800200 */
.L_x_30:
[----:B------:R-:W-:Y:S02]  /*20e0*/  UIADD3 UR5, UPT, UPT, UR4, 0x1, URZ ;  /* 0x0000000104057890 */ /* 0x000fe4000fffe0ff */
[----:B------:R-:W-:Y:S02]  /*20f0*/  ULEA UR32, UR4, UR30, 0xc ;  /* 0x0000001e04207291 */ /* 0x000fe4000f8e60ff */
[----:B------:R-:W-:Y:S02]  /*2100*/  UISETP.NE.AND UP0, UPT, UR5, 0x10, UPT ;  /* 0x000000100500788c */ /* 0x000fe4000bf05270 */
[----:B------:R-:W-:Y:S02]  /*2110*/  UIADD3 UR14, UP1, UPT, UR28, 0x80, URZ ;  /* 0x000000801c0e7890 */ /* 0x000fe4000ff3e0ff */
[----:B------:R-:W-:Y:S02]  /*2120*/  USEL UR7, URZ, 0x1, UP0 ;  /* 0x00000001ff077887 */ /* 0x000fe40008000000 */
[----:B------:R-:W-:-:S02]  /*2130*/  USEL UR6, UR5, URZ, UP0 ;  /* 0x000000ff05067287 */ /* 0x000fc40008000000 */
[----:B------:R-:W-:Y:S02]  /*2140*/  ULEA UR8, UR4, UR27, 0xd ;  /* 0x0000001b04087291 */ /* 0x000fe4000f8e68ff */
[----:B------:R-:W-:Y:S01]  /*2150*/  ULEA UR5, UR6, UR13, 0x3 ;  /* 0x0000000d06057291 */ /* 0x000fe2000f8e18ff */
[----:B------:R-:W-:Y:S01]  /*2160*/  LOP3.LUT R12, R12, UR7, RZ, 0x3c, !PT ;  /* 0x000000070c0c7c12 */ /* 0x000fe2000f8e3cff */
[----:B------:R-:W-:Y:S02]  /*2170*/  UIADD3 UR4, UP0, UPT, UR28, 0x180, URZ ;  /* 0x000001801c047890 */ /* 0x000fe4000ff1e0ff */
[----:B------:R-:W-:Y:S01]  /*2180*/  ULOP3.LUT UR33, UR33, 0xfefffff8, URZ, 0xc0, !UPT ;  /* 0xfefffff821217892 */ /* 0x000fe2000f8ec0ff */
[----:B-1----:R-:W-:Y:S01]  /*2190*/  SHF.L.U32 R0, R12, 0x1f, RZ ;  /* 0x0000001f0c007819 */ /* 0x002fe200000006ff */
[----:B------:R-:W-:Y:S02]  /*21a0*/  UIADD3.X UR15, UPT, UPT, URZ, UR29, URZ, UP1, !UPT ;  /* 0x0000001dff0f7290 */ /* 0x000fe40008ffe4ff */
[----:B------:R-:W-:Y:S01]  /*21b0*/  UIADD3 UR32, UPT, UPT, UR13, 0x6400, UR32 ;  /* 0x000064000d207890 */ /* 0x000fe2000fffe020 */
[----:B------:R3:W4:Y:S01]  /*21c0*/  SYNCS.PHASECHK.TRANS64.TRYWAIT P0, [UR5+0x80], R0 ;  /* 0x00008000ff0075a7 */ /* 0x0007220008001105 */
[----:B------:R-:W-:-:S02]  /*21d0*/  UPRMT UR17, URZ, 0x5410, UR25 ;  /* 0x00005410ff117896 */ /* 0x000fc40008000019 */
[----:B------:R-:W-:Y:S02]  /*21e0*/  UIADD3 UR8, UPT, UPT, UR13, 0x16400, UR8 ;  /* 0x000164000d087890 */ /* 0x000fe4000fffe008 */
[----:B------:R-:W-:Y:S02]  /*21f0*/  UIADD3.X UR5, UPT, UPT, URZ, UR29, URZ, UP0, !UPT ;  /* 0x0000001dff057290 */ /* 0x000fe400087fe4ff */
[----:B------:R-:W-:Y:S01]  /*2200*/  UPRMT UR7, URZ, 0x5410, UR24 ;  /* 0x00005410ff077896 */ /* 0x000fe20008000018 */
[----:B------:R-:W-:Y:S01]  /*2210*/  UMOV UR18, 0x0 ;  /* 0x0000000000127882 */ /* 0x000fe20000000000 */
[----:B------:R-:W-:Y:S01]  /*2220*/  UMOV UR19, 0x10000000 ;  /* 0x1000000000137882 */ /* 0x000fe20000000000 */
[----:B------:R-:W-:Y:S01]  /*2230*/  UMOV UR10, UR34 ;  /* 0x00000022000a7c82 */ /* 0x000fe20008000000 */
[----:B------:R-:W-:Y:S01]  /*2240*/  UMOV UR12, UR36 ;  /* 0x00000024000c7c82 */ /* 0x000fe20008000000 */
[----:B------:R-:W-:Y:S01]  /*2250*/  UMOV UR9, UR33 ;  /* 0x0000002100097c82 */ /* 0x000fe20008000000 */
[----:B------:R1:W-:Y:S03]  /*2260*/  UTMALDG.3D.MULTICAST.2CTA [UR32], [UR14], UR17, desc[UR18] ;  /* 0x000012200e0073b4 */ /* 0x0003e60008211811 */
[----:B------:R2:W-:Y:S01]  /*2270*/  UTMALDG.3D.MULTICAST.2CTA [UR8], [UR4], UR7, desc[UR18] ;  /* 0x00001208040073b4 */ /* 0x0005e20008211807 */
[----:B-1----:R-:W-:Y:S01]  /*2280*/  UIADD3 UR34, UPT, UPT, UR34, 0x40, URZ ;  /* 0x0000004022227890 */ /* 0x002fe2000fffe0ff */
[----:B--2---:R-:W-:Y:S01]  /*2290*/  UMOV UR7, UR31 ;  /* 0x0000001f00077c82 */ /* 0x004fe20008000000 */
[----:B------:R-:W-:Y:S01]  /*22a0*/  UMOV UR4, UR6 ;  /* 0x0000000600047c82 */ /* 0x000fe20008000000 */
[----:B------:R-:W-:Y:S09]  /*22b0*/  BRA.U UP2, `(.L_x_32) ;  /* 0xfffffffd02447547 */ /* 0x000ff2000b83ffff */
.L_x_26:
[----:B------:R-:W-:Y:S01]  /*22c0*/  ULEA UR4, UR6, UR13, 0x3 ;  /* 0x0000000d06047291 */ /* 0x000fe2000f8e18ff */
[----:B-1-3--:R-:W-:Y:S01]  /*22d0*/  SHF.L.U32 R0, R12, 0x1f, RZ ;  /* 0x0000001f0c007819 */ /* 0x00afe200000006ff */
[----:B------:R-:W-:Y:S01]  /*22e0*/  @!P1 SYNCS.ARRIVE.TRANS64.A1T0 RZ, [UR13+0x148], RZ ;  /* 0x000148ffffff99a7 */ /* 0x000fe2000810000d */
[----:B------:R-:W-:-:S06]  /*22f0*/  UISETP.GT.AND UP0, UPT, UR44, UR43, UPT ;  /* 0x0000002b2c00728c */ /* 0x000fcc000bf04270 */
[----:B--2-4-:R1:W2:Y:S03]  /*2300*/  SYNCS.PHASECHK.TRANS64.TRYWAIT P0, [UR4+0x80], R0 ;  /* 0x00008000ff0075a7 */ /* 0x0142a60008001104 */
[----:B------:R-:W-:Y:S05]  /*2310*/  BRA.U !UP0, `(.L_x_33) ;  /* 0x0000000108c07547 */ /* 0x000fea000b800000 */
[----:B------:R-:W-:Y:S01]  /*2320*/  UIADD3 UR26, UPT, UPT, UR49, UR7, URZ ;  /* 0x00000007311a7290 */ /* 0x000fe2000fffe0ff */
[----:B------:R-:W-:-:S11]  /*2330*/  UMOV UR4, UR6 ;  /* 0x0000000600047c82 */ /* 0x000fd60008000000 */
.L_x_39:
[----:B------:R-:W-:Y:S01]  /*2340*/  ULEA UR17, UR4, UR13, 0x3 ;  /* 0x0000000d04117291 */ /* 0x000fe2000f8e18ff */
[----:B--2---:R-:W-:Y:S01]  /*2350*/  @P3 MOV R2, 0x6000 ;  /* 0x0000600000023802 */ /* 0x004fe20000000f00 */
[----:B--2-4-:R-:W-:Y:S10]  /*2360*/  @P0 BRA `(.L_x_34) ;  /* 0x00000000000c0947 */ /* 0x014ff40003800000 */
[----:B------:R-:W-:-:S04]  /*2370*/  SHF.L.U32 R3, R12, 0x1f, RZ ;  /* 0x0000001f0c037819 */ /* 0x000fc800000006ff */
[----:B------:R-:W2:Y:S02]  /*2380*/  SYNCS.PHASECHK.TRANS64.TRYWAIT P0, [UR17+0x80], R3 ;  /* 0x00008003ff0075a7 */ /* 0x000ea40008001111 */
[----:B--2---:R-:W-:Y:S05]  /*2390*/  @!P0 BRA `(.L_x_35) ;  /* 0x0000008400748947 */ /* 0x004fea0003800000 */
.L_x_34:
[----:B------:R2:W-:Y:S01]  /*23a0*/  @P3 SYNCS.ARRIVE.TRANS64 RZ, [UR17], R2 ;  /* 0x00000002ffff39a7 */ /* 0x0005e20008000011 */
[----:B------:R-:W-:-:S04]  /*23b0*/  ULOP3.LUT UR5, UR21, 0x2, URZ, 0xfc, !UPT ;  /* 0x0000000215057892 */ /* 0x000fc8000f8efcff */
[----:B------:R-:W-:-:S09]  /*23c0*/  UISETP.NE.AND UP0, UPT, UR5, 0x2, UPT ;  /* 0x000000020500788c */ /* 0x000fd2000bf05270 */
[----:B------:R-:W-:Y:S05]  /*23d0*/  BRA.U UP0, `(.L_x_36) ;  /* 0x0000000100047547 */ /* 0x000fea000b800000 */
[----:B------:R-:W-:Y:S05]  /*23e0*/  BPT.TRAP 0x1 ;  /* 0x000000040000795c */ /* 0x000fea0000300000 */
.L_x_36:
[----:B------:R-:W-:Y:S04]  /*23f0*/  BSSY.RECONVERGENT B0, `(.L_x_37) ;  /* 0x0000003000007945 */ /* 0x000fe80003800200 */
[----:B------:R-:W-:Y:S05]  /*2400*/  @!P2 BRA `(.L_x_38) ;  /* 0x000000000004a947 */ /* 0x000fea0003800000 */
[----:B------:R-:W-:Y:S05]  /*2410*/  BPT.TRAP 0x1 ;  /* 0x000000040000795c */ /* 0x000fea0000300000 */
.L_x_38:
[----:B------:R-:W-:Y:S05]  /*2420*/  BSYNC.RECONVERGENT B0 ;  /* 0x0000000000007941 */ /* 0x000fea0003800200 */
.L_x_37:
[----:B------:R-:W-:Y:S02]  /*2430*/  UIADD3 UR5, UPT, UPT, UR4, 0x1, URZ ;  /* 0x0000000104057890 */ /* 0x000fe4000fffe0ff */
[----:B------:R-:W-:Y:S02]  /*2440*/  UIADD3 UR14, UP1, UPT, UR28, 0x80, URZ ;  /* 0x000000801c0e7890 */ /* 0x000fe4000ff3e0ff */
[----:B------:R-:W-:Y:S02]  /*2450*/  UISETP.NE.AND UP0, UPT, UR5, 0x10, UPT ;  /* 0x000000100500788c */ /* 0x000fe4000bf05270 */
[----:B------:R-:W-:Y:S02]  /*2460*/  ULEA UR16, UR4, UR38, 0xc ;  /* 0x0000002604107291 */ /* 0x000fe4000f8e60ff */
[----:B------:R-:W-:Y:S02]  /*2470*/  USEL UR8, URZ, 0x1, UP0 ;  /* 0x00000001ff087887 */ /* 0x000fe40008000000 */
[----:B------:R-:W-:-:S02]  /*2480*/  USEL UR6, UR5, URZ, UP0 ;  /* 0x000000ff05067287 */ /* 0x000fc40008000000 */
[----:B------:R-:W-:Y:S02]  /*2490*/  UIADD3 UR22, UP0, UPT, UR28, 0x180, URZ ;  /* 0x000001801c167890 */ /* 0x000fe4000ff1e0ff */
[----:B------:R-:W-:Y:S01]  /*24a0*/  ULEA UR5, UR6, UR13, 0x3 ;  /* 0x0000000d06057291 */ /* 0x000fe2000f8e18ff */
[----:B------:R-:W-:Y:S01]  /*24b0*/  LOP3.LUT R12, R12, UR8, RZ, 0x3c, !PT ;  /* 0x000000080c0c7c12 */ /* 0x000fe2000f8e3cff */
[----:B------:R-:W-:Y:S02]  /*24c0*/  ULEA UR8, UR4, UR37, 0xd ;  /* 0x0000002504087291 */ /* 0x000fe4000f8e68ff */
[----:B------:R-:W-:Y:S01]  /*24d0*/  USHF.L.U32 UR18, UR7, 0x6, URZ ;  /* 0x0000000607127899 */ /* 0x000fe200080006ff */
[----:B-1----:R-:W-:Y:S01]  /*24e0*/  SHF.L.U32 R0, R12, 0x1f, RZ ;  /* 0x0000001f0c007819 */ /* 0x002fe200000006ff */
[----:B------:R-:W-:Y:S02]  /*24f0*/  ULOP3.LUT UR17, UR17, 0xfefffff8, URZ, 0xc0, !UPT ;  /* 0xfefffff811117892 */ /* 0x000fe4000f8ec0ff */
[----:B------:R-:W-:Y:S01]  /*2500*/  UPRMT UR4, URZ, 0x5410, UR25 ;  /* 0x00005410ff047896 */ /* 0x000fe20008000019 */
[----:B------:R3:W4:Y:S01]  /*2510*/  SYNCS.PHASECHK.TRANS64.TRYWAIT P0, [UR5+0x80], R0 ;  /* 0x00008000ff0075a7 */ /* 0x0007220008001105 */
[----:B------:R-:W-:-:S02]  /*2520*/  UIADD3.X UR15, UPT, UPT, URZ, UR29, URZ, UP1, !UPT ;  /* 0x0000001dff0f7290 */ /* 0x000fc40008ffe4ff */
[----:B------:R-:W-:Y:S02]  /*2530*/  UPRMT UR5, URZ, 0x5410, UR24 ;  /* 0x00005410ff057896 */ /* 0x000fe40008000018 */
[----:B------:R-:W-:Y:S01]  /*2540*/  UIADD3.X UR23, UPT, UPT, URZ, UR29, URZ, UP0, !UPT ;  /* 0x0000001dff177290 */ /* 0x000fe200087fe4ff */
[----:B------:R-:W-:Y:S01]  /*2550*/  UMOV UR32, 0x0 ;  /* 0x0000000000207882 */ /* 0x000fe20000000000 */
[----:B------:R-:W-:Y:S01]  /*2560*/  UMOV UR33, 0x10000000 ;  /* 0x1000000000217882 */ /* 0x000fe20000000000 */
[----:B------:R-:W-:Y:S01]  /*2570*/  UMOV UR19, UR35 ;  /* 0x0000002300137c82 */ /* 0x000fe20008000000 */
[----:B------:R-:W-:Y:S01]  /*2580*/  UMOV UR20, UR36 ;  /* 0x0000002400147c82 */ /* 0x000fe20008000000 */
[----:B------:R-:W-:Y:S01]  /*2590*/  UMOV UR12, UR36 ;  /* 0x00000024000c7c82 */ /* 0x000fe20008000000 */
[----:B------:R-:W-:Y:S01]  /*25a0*/  UMOV UR9, UR17 ;  /* 0x0000001100097c82 */ /* 0x000fe20008000000 */
[----:B------:R-:W-:Y:S01]  /*25b0*/  UMOV UR10, UR18 ;  /* 0x00000012000a7c82 */ /* 0x000fe20008000000 */
[----:B------:R1:W-:Y:S01]  /*25c0*/  UTMALDG.3D.MULTICAST.2CTA [UR16], [UR14], UR4, desc[UR32] ;  /* 0x000020100e0073b4 */ /* 0x0003e20008211804 */
[----:B------:R-:W-:-:S04]  /*25d0*/  UIADD3 UR7, UPT, UPT, UR7, 0x1, URZ ;  /* 0x0000000107077890 */ /* 0x000fc8000fffe0ff */
[----:B------:R-:W-:Y:S01]  /*25e0*/  UISETP.NE.AND UP0, UPT, UR7, UR26, UPT ;  /* 0x0000001a0700728c */ /* 0x000fe2000bf05270 */
[----:B------:R3:W-:Y:S01]  /*25f0*/  UTMALDG.3D.MULTICAST.2CTA [UR8], [UR22], UR5, desc[UR32] ;  /* 0x00002008160073b4 */ /* 0x0007e20008211805 */
[----:B-1----:R-:W-:-:S07]  /*2600*/  UMOV UR4, UR6 ;  /* 0x0000000600047c82 */ /* 0x002fce0008000000 */
[----:B---3--:R-:W-:Y:S05]  /*2610*/  BRA.U UP0, `(.L_x_39) ;  /* 0xfffffffd00487547 */ /* 0x008fea000b83ffff */
.L_x_33:
[C---:B------:R-:W-:Y:S01]  /*2620*/  LEA R3, R11.reuse, UR13, 0x3 ;  /* 0x0000000d0b037c11 */ /* 0x040fe2000f8e18ff */
[----:B------:R-:W-:Y:S01]  /*2630*/  NOP ;  /* 0x0000000000007918 */ /* 0x000fe20000000000 */
[----:B-1----:R-:W-:Y:S02]  /*2640*/  SHF.L.U32 R0, R10, 0x1f, RZ ;  /* 0x0000001f0a007819 */ /* 0x002fe400000006ff */
[----:B------:R-:W-:Y:S02]  /*2650*/  LEA R5, R11, UR13, 0x4 ;  /* 0x0000000d0b057c11 */ /* 0x000fe4000f8e20ff */
[----:B--2-4-:R-:W1:Y:S02]  /*2660*/  SYNCS.PHASECHK.TRANS64.TRYWAIT P0, [R3+URZ+0x150], R0 ;  /* 0x00015000030075a7 */ /* 0x014e6400080011ff */
[----:B-1----:R-:W-:Y:S05]  /*2670*/  @!P0 BRA `(.L_x_40) ;  /* 0x0000008000d48947 */ /* 0x002fea0003800000 */
.L_x_159:
[----:B------:R-:W2:Y:S01]  /*2680*/  LDS.128 R4, [R5+0x1e0] ;  /* 0x0001e00005047984 */ /* 0x000ea20000000c00 */
[----:B------:R-:W-:Y:S01]  /*2690*/  UISETP.GE.AND UP0, UPT, UR45, 0x1, UPT ;  /* 0x000000012d00788c */ /* 0x000fe2000bf06270 */
[----:B------:R-:W-:Y:S01]  /*26a0*/  @!PT LDS RZ, [RZ] ;  /* 0x00000000fffff984 */ /* 0x000fe20000000800 */
[----:B------:R-:W-:Y:S01]  /*26b0*/  @!PT LDS RZ, [RZ] ;  /* 0x00000000fffff984 */ /* 0x000fe20000000800 */
[----:B------:R-:W-:Y:S01]  /*26c0*/  @!PT LDS RZ, [RZ] ;  /* 0x00000000fffff984 */ /* 0x000fe20000000800 */
[----:B------:R-:W-:Y:S01]  /*26d0*/  @!PT LDS RZ, [RZ] ;  /* 0x00000000fffff984 */ /* 0x000fe20000000800 */
[----:B------:R3:W-:Y:S06]  /*26e0*/  MEMBAR.ALL.CTA ;  /* 0x0000000000007992 */ /* 0x0007ec0000008000 */
[----:B---3--:R-:W3:Y:S01]  /*26f0*/  FENCE.VIEW.ASYNC.S ;  /* 0x00000000000073c6 */ /* 0x008ee20000000000 */
[----:B--2---:R-:W-:-:S13]  /*2700*/  LOP3.LUT P0, RZ, R6, 0x1, RZ, 0xc0, !PT ;  /* 0x0000000106ff7812 */ /* 0x004fda000780c0ff */
[----:B---3--:R-:W-:Y:S01]  /*2710*/  VOTEU.ANY UP1, P0 ;  /* 0x0000000000ff7886 */ /* 0x008fe20000020100 */
[----:B------:R-:W-:-:S13]  /*2720*/  PLOP3.LUT P0, PT, PT, PT, UP1, 0x80, 0x8 ;  /* 0x000000000008781c */ /* 0x000fda0003f0f018 */
[----:B-1----:R-:W-:Y:S02]  /*2730*/  @P0 LOP3.LUT R0, R5, 0xffff, RZ, 0xc0, !PT ;  /* 0x0000ffff05000812 */ /* 0x002fe400078ec0ff */
[----:B------:R-:W-:Y:S02]  /*2740*/  @P0 MOV R2, R4 ;  /* 0x0000000400020202 */ /* 0x000fe40000000f00 */
[----:B------:R-:W-:Y:S01]  /*2750*/  @P0 R2UR UR5, R0 ;  /* 0x00000000000502ca */ /* 0x000fe200000e0000 */
[----:B------:R-:W-:Y:S01]  /*2760*/  VIADD R0, R3, 0x160 ;  /* 0x0000016003007836 */ /* 0x000fe20000000000 */
[----:B------:R-:W-:Y:S02]  /*2770*/  @P0 SHF.R.U32.HI R4, RZ, 0x10, R5 ;  /* 0x00000010ff040819 */ /* 0x000fe40000011605 */
[----:B------:R-:W-:Y:S02]  /*2780*/  @P0 R2UR UR7, R2 ;  /* 0x00000000020702ca */ /* 0x000fe400000e0000 */
[----:B------:R-:W-:-:S02]  /*2790*/  PRMT R0, RZ, 0x654, R0 ;  /* 0x00000654ff007816 */ /* 0x000fc40000000000 */
[----:B------:R-:W-:Y:S02]  /*27a0*/  @P0 R2UR UR4, R4 ;  /* 0x00000000040402ca */ /* 0x000fe400000e0000 */
[----:B------:R1:W-:Y:S03]  /*27b0*/  SYNCS.ARRIVE.TRANS64.RED.A1T0 RZ, [R0+URZ], RZ ;  /* 0x000000ff00ff79a7 */ /* 0x0003e600081004ff */
[----:B------:R-:W-:-:S04]  /*27c0*/  @UP1 UMOV UR39, UR5 ;  /* 0x0000000500271c82 */ /* 0x000fc80008000000 */
[----:B------:R-:W-:-:S04]  /*27d0*/  @UP1 UMOV UR40, UR7 ;  /* 0x0000000700281c82 */ /* 0x000fc80008000000 */
[----:B------:R-:W-:Y:S01]  /*27e0*/  @UP1 UMOV UR36, UR4 ;  /* 0x0000000400241c82 */ /* 0x000fe20008000000 */
[----:B------:R-:W-:Y:S05]  /*27f0*/  BRA.U !UP0, `(.L_x_41) ;  /* 0x0000000108d47547 */ /* 0x000fea000b800000 */
[----:B------:R-:W2:Y:S01]  /*2800*/  LDCU.128 UR16, c[0x0][0xb10] ;  /* 0x00016200ff1077ac */ /* 0x000ea20008000c00 */
[----:B------:R-:W3:Y:S01]  /*2810*/  LDCU UR12, c[0x0][0xb20] ;  /* 0x00016400ff0c77ac */ /* 0x000ee20008000800 */
[----:B------:R-:W4:Y:S01]  /*2820*/  LDCU UR20, c[0x0][0xb0c] ;  /* 0x00016180ff1477ac */ /* 0x000f220008000800 */
[----:B------:R-:W1:Y:S01]  /*2830*/  LDCU.64 UR8, c[0x0][0xb28] ;  /* 0x00016500ff0877ac */ /* 0x000e620008000a00 */
[----:B------:R-:W-:Y:S02]  /*2840*/  UISETP.NE.AND UP3, UPT, UR45, 0x1, UPT ;  /* 0x000000012d00788c */ /* 0x000fe4000bf65270 */
[----:B--2---:R-:W-:Y:S02]  /*2850*/  UIMAD.WIDE.U32 UR10, UR41, UR19, URZ ;  /* 0x00000013290a72a5 */ /* 0x004fe4000f8e00ff */
[----:B------:R-:W-:Y:S02]  /*2860*/  UIMAD.WIDE.U32 UR4, UR42, UR16, URZ ;  /* 0x000000102a0472a5 */ /* 0x000fe4000f8e00ff */
[----:B------:R-:W-:-:S02]  /*2870*/  UISETP.NE.AND UP0, UPT, UR18, 0x1, UPT ;  /* 0x000000011200788c */ /* 0x000fc4000bf05270 */
[----:B------:R-:W-:Y:S01]  /*2880*/  UIMAD.WIDE.U32 UR22, UR39, UR19, URZ ;  /* 0x00000013271672a5 */ /* 0x000fe2000f8e00ff */
[----:B------:R-:W-:Y:S02]  /*2890*/  UMOV UR10, UR11 ;  /* 0x0000000b000a7c82 */ /* 0x000fe40008000000 */
[----:B------:R-:W-:Y:S01]  /*28a0*/  UMOV UR4, UR5 ;  /* 0x0000000500047c82 */ /* 0x000fe20008000000 */
[----:B---3--:R-:W-:Y:S02]  /*28b0*/  USHF.R.U32.HI UR10, URZ, UR12, UR10 ;  /* 0x0000000cff0a7299 */ /* 0x008fe4000801160a */
[----:B----4-:R-:W-:Y:S02]  /*28c0*/  UISETP.NE.AND UP2, UPT, UR20, 0x1, UPT ;  /* 0x000000011400788c */ /* 0x010fe4000bf45270 */
[----:B------:R-:W-:Y:S02]  /*28d0*/  USHF.R.U32.HI UR4, URZ, UR17, UR4 ;  /* 0x00000011ff047299 */ /* 0x000fe40008011604 */
[----:B------:R-:W-:-:S02]  /*28e0*/  USEL UR5, UR41, UR10, !UP0 ;  /* 0x0000000a29057287 */ /* 0x000fc4000c000000 */
[----:B------:R-:W-:Y:S02]  /*28f0*/  USEL UR7, UR42, UR4, !UP2 ;  /* 0x000000042a077287 */ /* 0x000fe4000d000000 */
[----:B-1----:R-:W-:Y:S01]  /*2900*/  UIMAD.WIDE.U32 UR10, UR5, UR8, URZ ;  /* 0x00000008050a72a5 */ /* 0x002fe2000f8e00ff */
[----:B------:R-:W-:Y:S01]  /*2910*/  UMOV UR4, UR23 ;  /* 0x0000001700047c82 */ /* 0x000fe20008000000 */
[----:B------:R-:W-:Y:S02]  /*2920*/  UIMAD.WIDE.U32 UR14, UR40, UR16, URZ ;  /* 0x00000010280e72a5 */ /* 0x000fe4000f8e00ff */
[----:B------:R-:W-:-:S03]  /*2930*/  UIMAD.WIDE.U32 UR22, UR7, UR8, URZ ;  /* 0x00000008071672a5 */ /* 0x000fc6000f8e00ff */
[----:B------:R-:W-:Y:S01]  /*2940*/  UMOV UR10, UR11 ;  /* 0x0000000b000a7c82 */ /* 0x000fe20008000000 */
[----:B------:R-:W-:Y:S02]  /*2950*/  USHF.R.U32.HI UR4, URZ, UR12, UR4 ;  /* 0x0000000cff047299 */ /* 0x000fe40008011604 */
[----:B------:R-:W-:Y:S01]  /*2960*/  @UP3 USHF.R.U32.HI UR5, URZ, UR9, UR10 ;  /* 0x00000009ff053299 */ /* 0x000fe2000801160a */
[----:B------:R-:W-:Y:S01]  /*2970*/  UMOV UR14, UR15 ;  /* 0x0000000f000e7c82 */ /* 0x000fe20008000000 */
[----:B------:R-:W-:Y:S01]  /*2980*/  UMOV UR22, UR23 ;  /* 0x0000001700167c82 */ /* 0x000fe20008000000 */
[----:B------:R-:W-:Y:S02]  /*2990*/  USHF.R.U32.HI UR17, URZ, UR17, UR14 ;  /* 0x00000011ff117299 */ /* 0x000fe4000801160e */
[----:B------:R-:W-:Y:S02]  /*29a0*/  USEL UR4, UR39, UR4, !UP0 ;  /* 0x0000000427047287 */ /* 0x000fe4000c000000 */
[----:B------:R-:W-:-:S02]  /*29b0*/  @UP3 USHF.R.U32.HI UR7, URZ, UR9, UR22 ;  /* 0x00000009ff073299 */ /* 0x000fc40008011616 */
[----:B------:R-:W-:Y:S02]  /*29c0*/  UIMAD UR10, UR45, UR5, URZ ;  /* 0x000000052d0a72a4 */ /* 0x000fe4000f8e02ff */
[----:B------:R-:W-:Y:S02]  /*29d0*/  USEL UR5, UR40, UR17, !UP2 ;  /* 0x0000001128057287 */ /* 0x000fe4000d000000 */
[----:B------:R-:W-:Y:S02]  /*29e0*/  UIMAD UR12, UR45, UR7, URZ ;  /* 0x000000072d0c72a4 */ /* 0x000fe4000f8e02ff */
[----:B------:R-:W-:Y:S02]  /*29f0*/  UISETP.GE.AND UP0, UPT, UR4, UR10, UPT ;  /* 0x0000000a0400728c */ /* 0x000fe4000bf06270 */
[----:B------:R-:W-:Y:S02]  /*2a00*/  UIMAD.WIDE.U32 UR10, UR4, UR8, URZ ;  /* 0x00000008040a72a5 */ /* 0x000fe4000f8e00ff */
[----:B------:R-:W-:-:S02]  /*2a10*/  UISETP.GE.OR UP0, UPT, UR5, UR12, UP0 ;  /* 0x0000000c0500728c */ /* 0x000fc40008706670 */
        /* <DEDUP_REMOVED lines=19> */
.L_x_41:
[----:B------:R-:W2:Y:S02]  /*2b50*/  LDCU UR4, c[0x0][0xb30] ;  /* 0x00016600ff0477ac */ /* 0x000ea40008000800 */
[----:B--2---:R-:W-:-:S09]  /*2b60*/  UISETP.NE.AND UP0, UPT, UR4, 0x1, UPT ;  /* 0x000000010400788c */ /* 0x004fd2000bf05270 */
[----:B------:R-:W-:Y:S05]  /*2b70*/  BRA.U UP0, `(.L_x_42) ;  /* 0x0000000100447547 */ /* 0x000fea000b800000 */
[----:B------:R-:W2:Y:S01]  /*2b80*/  LDCU.128 UR16, c[0x0][0xb10] ;  /* 0x00016200ff1077ac */ /* 0x000ea20008000c00 */
[----:B------:R-:W3:Y:S01]  /*2b90*/  LDCU UR10, c[0x0][0xb0c] ;  /* 0x00016180ff0a77ac */ /* 0x000ee20008000800 */
[----:B------:R-:W4:Y:S01]  /*2ba0*/  LDCU UR7, c[0x0][0xb20] ;  /* 0x00016400ff0777ac */ /* 0x000f220008000800 */
[----:B--2---:R-:W-:Y:S02]  /*2bb0*/  UIMAD.WIDE.U32 UR8, UR40, UR16, URZ ;  /* 0x00000010280872a5 */ /* 0x004fe4000f8e00ff */
[----:B------:R-:W-:Y:S02]  /*2bc0*/  UIMAD.WIDE.U32 UR4, UR39, UR19, URZ ;  /* 0x00000013270472a5 */ /* 0x000fe4000f8e00ff */
[----:B---3--:R-:W-:Y:S02]  /*2bd0*/  UISETP.NE.AND UP2, UPT, UR10, 0x1, UPT ;  /* 0x000000010a00788c */ /* 0x008fe4000bf45270 */
[----:B------:R-:W-:Y:S01]  /*2be0*/  UISETP.NE.AND UP0, UPT, UR18, 0x1, UPT ;  /* 0x000000011200788c */ /* 0x000fe2000bf05270 */
[----:B------:R-:W-:-:S02]  /*2bf0*/  UMOV UR8, UR9 ;  /* 0x0000000900087c82 */ /* 0x000fc40008000000 */
[----:B------:R-:W-:Y:S01]  /*2c00*/  UMOV UR4, UR5 ;  /* 0x0000000500047c82 */ /* 0x000fe20008000000 */
[----:B------:R-:W-:Y:S02]  /*2c10*/  USHF.R.U32.HI UR17, URZ, UR17, UR8 ;  /* 0x00000011ff117299 */ /* 0x000fe40008011608 */
[----:B----4-:R-:W-:Y:S02]  /*2c20*/  USHF.R.U32.HI UR4, URZ, UR7, UR4 ;  /* 0x00000007ff047299 */ /* 0x010fe40008011604 */
[----:B------:R-:W-:Y:S02]  /*2c30*/  USEL UR5, UR40, UR17, !UP2 ;  /* 0x0000001128057287 */ /* 0x000fe4000d000000 */
[----:B------:R-:W-:-:S04]  /*2c40*/  USEL UR4, UR39, UR4, !UP0 ;  /* 0x0000000427047287 */ /* 0x000fc8000c000000 */
[----:B------:R-:W-:Y:S02]  /*2c50*/  UIADD3 UR7, UPT, UPT, UR5, -UR4, URZ ;  /* 0x8000000405077290 */ /* 0x000fe4000fffe0ff */
[----:B------:R-:W-:Y:S02]  /*2c60*/  UIADD3 UR4, UPT, UPT, -UR5, UR4, URZ ;  /* 0x0000000405047290 */ /* 0x000fe4000fffe1ff */
[----:B------:R-:W-:Y:S02]  /*2c70*/  UIMAD UR39, UR7, UR18, UR39 ;  /* 0x00000012072772a4 */ /* 0x000fe4000f8e0227 */
[----:B------:R-:W-:-:S12]  /*2c80*/  UIMAD UR40, UR4, UR10, UR40 ;  /* 0x0000000a042872a4 */ /* 0x000fd8000f8e0228 */
.L_x_42:
[----:B------:R-:W-:Y:S01]  /*2c90*/  VIADD R11, R11, 0x1 ;  /* 0x000000010b0b7836 */ /* 0x000fe20000000000 */
[----:B------:R-:W-:Y:S01]  /*2ca0*/  PLOP3.LUT P1, PT, PT, PT, PT, 0x80, 0x8 ;  /* 0x000000000008781c */ /* 0x000fe20003f2f070 */
[----:B------:R-:W-:Y:S02]  /*2cb0*/  UIADD3 UR20, UPT, UPT, UR40, UR59, URZ ;  /* 0x0000003b28147290 */ /* 0x000fe4000fffe0ff */
[----:B------:R-:W-:Y:S01]  /*2cc0*/  UIADD3 UR26, UPT, UPT, UR39, UR62, URZ ;  /* 0x0000003e271a7290 */ /* 0x000fe2000fffe0ff */
[----:B------:R-:W-:-:S04]  /*2cd0*/  ISETP.NE.AND P0, PT, R11, 0x2, PT ;  /* 0x000000020b00780c */ /* 0x000fc80003f05270 */
[----:B------:R-:W-:Y:S02]  /*2ce0*/  SEL R3, RZ, 0x1, P0 ;  /* 0x00000001ff037807 */ /* 0x000fe40000000000 */
[----:B------:R-:W-:Y:S02]  /*2cf0*/  SEL R11, R11, RZ, P0 ;  /* 0x000000ff0b0b7207 */ /* 0x000fe40000000000 */
[----:B------:R-:W-:Y:S01]  /*2d00*/  LOP3.LUT R10, R10, R3, RZ, 0x3c, !PT ;  /* 0x000000030a0a7212 */ /* 0x000fe200078e3cff */
[----:B------:R-:W-:Y:S06]  /*2d10*/  BRA.U UP1, `(.L_x_43) ;  /* 0xfffffff101447547 */ /* 0x000fec000b83ffff */
[----:B------:R-:W-:Y:S01]  /*2d20*/  UIADD3 UR13, UPT, UPT, UR13, 0x80, URZ ;  /* 0x000000800d0d7890 */ /* 0x000fe2000fffe0ff */
[----:B------:R-:W-:-:S03]  /*2d30*/  SHF.L.U32 R3, R12, 0x1f, RZ ;  /* 0x0000001f0c037819 */ /* 0x000fc600000006ff */
[----:B------:R-:W-:-:S09]  /*2d40*/  ULEA UR4, UR6, UR13, 0x3 ;  /* 0x0000000d06047291 */ /* 0x000fd2000f8e18ff */
[----:B------:R-:W2:Y:S02]  /*2d50*/  SYNCS.PHASECHK.TRANS64.TRYWAIT P0, [UR4], R3 ;  /* 0x00000003ff0075a7 */ /* 0x000ea40008001104 */
[----:B--2---:R-:W-:Y:S05]  /*2d60*/  @!P0 BRA `(.L_x_44) ;  /* 0x0000007c002c8947 */ /* 0x004fea0003800000 */
.L_x_161:
[----:B------:R-:W-:-:S04]  /*2d70*/  UIADD3 UR4, UPT, UPT, UR6, 0x1, URZ ;  /* 0x0000000106047890 */ /* 0x000fc8000fffe0ff */
[----:B------:R-:W-:-:S04]  /*2d80*/  UISETP.NE.AND UP0, UPT, UR4, 0x10, UPT ;  /* 0x000000100400788c */ /* 0x000fc8000bf05270 */
[----:B------:R-:W-:Y:S02]  /*2d90*/  USEL UR6, URZ, 0x1, UP0 ;  /* 0x00000001ff067887 */ /* 0x000fe40008000000 */
[----:B------:R-:W-:-:S04]  /*2da0*/  USEL UR4, UR4, URZ, UP0 ;  /* 0x000000ff04047287 */ /* 0x000fc80008000000 */
[----:B------:R-:W-:Y:S01]  /*2db0*/  ULEA UR5, UR4, UR13, 0x3 ;  /* 0x0000000d04057291 */ /* 0x000fe2000f8e18ff */
[----:B------:R-:W-:-:S04]  /*2dc0*/  LOP3.LUT R2, R12, UR6, RZ, 0x3c, !PT ;  /* 0x000000060c027c12 */ /* 0x000fc8000f8e3cff */
[----:B-1----:R-:W-:-:S04]  /*2dd0*/  SHF.L.U32 R3, R2, 0x1f, RZ ;  /* 0x0000001f02037819 */ /* 0x002fc800000006ff */
[----:B------:R-:W1:Y:S02]  /*2de0*/  SYNCS.PHASECHK.TRANS64.TRYWAIT P0, [UR5], R3 ;  /* 0x00000003ff0075a7 */ /* 0x000e640008001105 */
[----:B-1----:R-:W-:Y:S05]  /*2df0*/  @!P0 BRA `(.L_x_45) ;  /* 0x0000007c00208947 */ /* 0x002fea0003800000 */
.L_x_163:
        /* <DEDUP_REMOVED lines=9> */
.L_x_165:
        /* <DEDUP_REMOVED lines=9> */
.L_x_167:
        /* <DEDUP_REMOVED lines=9> */
.L_x_169:
        /* <DEDUP_REMOVED lines=9> */
.L_x_171:
        /* <DEDUP_REMOVED lines=9> */
.L_x_173:
        /* <DEDUP_REMOVED lines=9> */
.L_x_175:
        /* <DEDUP_REMOVED lines=9> */
.L_x_177:
        /* <DEDUP_REMOVED lines=9> */
.L_x_179:
        /* <DEDUP_REMOVED lines=9> */
.L_x_181:
        /* <DEDUP_REMOVED lines=9> */
.L_x_183:
        /* <DEDUP_REMOVED lines=9> */
.L_x_185:
        /* <DEDUP_REMOVED lines=9> */
.L_x_187:
        /* <DEDUP_REMOVED lines=9> */
.L_x_189:
[----:B------:R-:W-:-:S04]  /*3550*/  UIADD3 UR4, UPT, UPT, UR4, 0x1, URZ ;  /* 0x0000000104047890 */ /* 0x000fc8000fffe0ff */
[----:B------:R-:W-:-:S04]  /*3560*/  UISETP.NE.AND UP0, UPT, UR4, 0x10, UPT ;  /* 0x000000100400788c */ /* 0x000fc8000bf05270 */
[----:B------:R-:W-:Y:S02]  /*3570*/  USEL UR5, URZ, 0x1, UP0 ;  /* 0x00000001ff057887 */ /* 0x000fe40008000000 */
[----:B------:R-:W-:-:S04]  /*3580*/  USEL UR4, UR4, URZ, UP0 ;  /* 0x000000ff04047287 */ /* 0x000fc80008000000 */
[----:B------:R-:W-:Y:S01]  /*3590*/  ULEA UR4, UR4, UR13, 0x3 ;  /* 0x0000000d04047291 */ /* 0x000fe2000f8e18ff */
[----:B-1----:R-:W-:-:S04]  /*35a0*/  LOP3.LUT R3, R2, UR5, RZ, 0x3c, !PT ;  /* 0x0000000502037c12 */ /* 0x002fc8000f8e3cff */
[----:B------:R-:W-:Y:S01]  /*35b0*/  SHF.L.U32 R3, R3, 0x1f, RZ ;  /* 0x0000001f03037819 */ /* 0x000fe200000006ff */
[----:B------:R-:W-:-:S07]  /*35c0*/  IMAD.U32 R0, RZ, RZ, UR4 ;  /* 0x00000004ff007e24 */ /* 0x000fce000f8e00ff */
.L_x_59:
[----:B-1----:R1:W2:Y:S02]  /*35d0*/  SYNCS.PHASECHK.TRANS64.TRYWAIT P0, [R0+URZ], R3 ;  /* 0x00000003000075a7 */ /* 0x0022a400080011ff */
[----:B--2---:R-:W-:Y:S05]  /*35e0*/  @!P0 NANOSLEEP.SYNCS 0x989680 ;  /* 0x009896800000895d */ /* 0x004fea0003900000 */
[----:B------:R-:W2:Y:S02]  /*35f0*/  @!P0 SYNCS.PHASECHK.TRANS64 P0, [R0+URZ], R3 ;  /* 0x00000003000085a7 */ /* 0x000ea400080010ff */
[----:B--2---:R-:W-:Y:S05]  /*3600*/  @P0 EXIT ;  /* 0x000000000000094d */ /* 0x004fea0003800000 */
[----:B------:R-:W-:Y:S05]  /*3610*/  BRA `(.L_x_59) ;  /* 0xfffffffc00ec7947 */ /* 0x000fea000383ffff */
.L_x_23:
[----:B------:R-:W-:-:S04]  /*3620*/  UISETP.NE.AND UP0, UPT, UR58, URZ, UPT ;  /* 0x000000ff3a00728c */ /* 0x000fc8000bf05270 */
[----:B------:R-:W-:-:S09]  /*3630*/  UISETP.NE.OR UP0, UPT, UR22, 0x1, UP0 ;  /* 0x000000011600788c */ /* 0x000fd20008705670 */
[----:B------:R-:W-:Y:S05]  /*3640*/  BRA.U UP0, `(.L_x_60) ;  /* 0x0000000500487547 */ /* 0x000fea000b800000 */
[----:B------:R-:W-:Y:S01]  /*3650*/  ISETP.GE.U32.AND P2, PT, R0, 0x10, PT ;  /* 0x000000100000780c */ /* 0x000fe20003f46070 */
[----:B------:R-:W-:Y:S01]  /*3660*/  IMAD.MOV.U32 R12, RZ, RZ, 0x1 ;  /* 0x00000001ff0c7424 */ /* 0x000fe200078e00ff */
[----:B------:R-:W-:Y:S02]  /*3670*/  CS2R R10, SRZ ;  /* 0x00000000000a7805 */ /* 0x000fe4000001ff00 */
[----:B------:R-:W-:Y:S01]  /*3680*/  CS2R R8, SRZ ;  /* 0x0000000000087805 */ /* 0x000fe2000001ff00 */
[----:B------:R-:W-:Y:S01]  /*3690*/  UMOV UR4, 0x400 ;  /* 0x0000040000047882 */ /* 0x000fe20000000000 */
[----:B------:R-:W-:Y:S01]  /*36a0*/  UMOV UR5, URZ ;  /* 0x000000ff00057c82 */ /* 0x000fe20008000000 */
[----:B------:R-:W-:-:S12]  /*36b0*/  ULEA UR6, UR58, UR4, 0x18 ;  /* 0x000000043a067291 */ /* 0x000fd8000f8ec0ff */
.L_x_64:
[----:B------:R-:W-:Y:S02]  /*36c0*/  LEA R2, R8, UR6, 0x3 ;  /* 0x0000000608027c11 */ /* 0x000fe4000f8e18ff */
[----:B------:R-:W-:-:S03]  /*36d0*/  SHF.L.U32 R5, R9, 0x1f, RZ ;  /* 0x0000001f09057819 */ /* 0x000fc600000006ff */
[----:B------:R-:W-:Y:S01]  /*36e0*/  VIADD R4, R2, 0x1c0 ;  /* 0x000001c002047836 */ /* 0x000fe20000000000 */
[----:B------:R-:W1:Y:S02]  /*36f0*/  SYNCS.PHASECHK.TRANS64.TRYWAIT P0, [R2+URZ+0x1b0], R5 ;  /* 0x0001b005020075a7 */ /* 0x000e6400080011ff */
[----:B-1----:R-:W-:Y:S05]  /*3700*/  @!P0 BRA `(.L_x_61) ;  /* 0x00000078002c8947 */ /* 0x002fea0003800000 */
.L_x_190:
[----:B------:R-:W-:Y:S01]  /*3710*/  ULEA UR4, UR5, UR6, 0x3 ;  /* 0x0000000605047291 */ /* 0x000fe2000f8e18ff */
[----:B------:R-:W-:Y:S02]  /*3720*/  PRMT R4, RZ, 0x654, R4 ;  /* 0x00000654ff047816 */ /* 0x000fe40000000004 */
[----:B-1----:R-:W-:Y:S01]  /*3730*/  SHF.L.U32 R5, R12, 0x1f, RZ ;  /* 0x0000001f0c057819 */ /* 0x002fe200000006ff */
[----:B------:R-:W-:Y:S01]  /*3740*/  UIADD3 UR7, UPT, UPT, UR4, 0x150, URZ ;  /* 0x0000015004077890 */ /* 0x000fe2000fffe0ff */
[----:B------:R1:W-:Y:S05]  /*3750*/  SYNCS.ARRIVE.TRANS64.RED.A1T0 RZ, [R4+URZ], RZ ;  /* 0x000000ff04ff79a7 */ /* 0x0003ea00081004ff */
[----:B------:R-:W-:Y:S01]  /*3760*/  IMAD.U32 R7, RZ, RZ, UR7 ;  /* 0x00000007ff077e24 */ /* 0x000fe2000f8e00ff */
[----:B------:R-:W2:Y:S04]  /*3770*/  SYNCS.PHASECHK.TRANS64.TRYWAIT P0, [UR4+0x160], R5 ;  /* 0x00016005ff0075a7 */ /* 0x000ea80008001104 */
[----:B------:R-:W-:Y:S01]  /*3780*/  PRMT R6, R0, 0x654, R7 ;  /* 0x0000065400067816 */ /* 0x000fe20000000007 */
[----:B-1----:R-:W-:Y:S01]  /*3790*/  @!P2 IMAD.MOV.U32 R4, RZ, RZ, 0x10 ;  /* 0x00000010ff04a424 */ /* 0x002fe200078e00ff */
[----:B--2---:R-:W-:Y:S06]  /*37a0*/  @!P0 BRA `(.L_x_62) ;  /* 0x0000007800188947 */ /* 0x004fec0003800000 */
.L_x_192:
[----:B------:R-:W-:Y:S01]  /*37b0*/  ULEA UR8, UR5, UR6, 0x4 ;  /* 0x0000000605087291 */ /* 0x000fe2000f8e20ff */
[----:B------:R-:W-:Y:S01]  /*37c0*/  SEL R3, R6, R3, !P2 ;  /* 0x0000000306037207 */ /* 0x000fe20005000000 */
[----:B------:R-:W-:Y:S01]  /*37d0*/  UIADD3 UR9, UPT, UPT, UR4, 0x150, URZ ;  /* 0x0000015004097890 */ /* 0x000fe2000fffe0ff */
[----:B-1----:R-:W-:Y:S01]  /*37e0*/  LEA R2, R11, UR6, 0x3 ;  /* 0x000000060b027c11 */ /* 0x002fe2000f8e18ff */
[----:B------:R-:W-:Y:S01]  /*37f0*/  UIADD3 UR8, UPT, UPT, UR8, 0x1e0, URZ ;  /* 0x000001e008087890 */ /* 0x000fe2000fffe0ff */
[----:B------:R-:W-:Y:S01]  /*3800*/  SHF.L.U32 R5, R10, 0x1f, RZ ;  /* 0x0000001f0a057819 */ /* 0x000fe200000006ff */
[----:B------:R1:W-:Y:S01]  /*3810*/  @!P2 SYNCS.ARRIVE.TRANS64.RED RZ, [R3+URZ], R4 ;  /* 0x0000000403ffa9a7 */ /* 0x0003e200080004ff */
[----:B------:R-:W-:Y:S01]  /*3820*/  UIADD3 UR4, UPT, UPT, UR5, 0x1, URZ ;  /* 0x0000000105047890 */ /* 0x000fe2000fffe0ff */
[----:B------:R-:W-:-:S03]  /*3830*/  VIADD R8, R8, 0x1 ;  /* 0x0000000108087836 */ /* 0x000fc60000000000 */
[----:B------:R-:W-:Y:S02]  /*3840*/  UISETP.NE.AND UP0, UPT, UR4, 0x2, UPT ;  /* 0x000000020400788c */ /* 0x000fe4000bf05270 */
[----:B------:R-:W-:Y:S06]  /*3850*/  UGETNEXTWORKID.BROADCAST [UR8], [UR9] ;  /* 0x00000000080073ca */ /* 0x000fec0008000100 */
[----:B------:R-:W-:Y:S01]  /*3860*/  USEL UR7, URZ, 0x1, UP0 ;  /* 0x00000001ff077887 */ /* 0x000fe20008000000 */
[----:B------:R-:W-:Y:S01]  /*3870*/  ISETP.NE.AND P0, PT, R8, 0x2, PT ;  /* 0x000000020800780c */ /* 0x000fe20003f05270 */
[----:B------:R-:W-:Y:S01]  /*3880*/  USEL UR5, UR4, URZ, UP0 ;  /* 0x000000ff04057287 */ /* 0x000fe20008000000 */
[----:B------:R-:W2:Y:S03]  /*3890*/  SYNCS.PHASECHK.TRANS64.TRYWAIT P1, [R2+URZ+0x150], R5 ;  /* 0x00015005020075a7 */ /* 0x000ea600080211ff */
[----:B------:R-:W-:Y:S01]  /*38a0*/  LOP3.LUT R12, R12, UR7, RZ, 0x3c, !PT ;  /* 0x000000070c0c7c12 */ /* 0x000fe2000f8e3cff */
[----:B-12---:R-:W-:Y:S07]  /*38b0*/  @!P1 BRA `(.L_x_63) ;  /* 0x0000007400ec9947 */ /* 0x006fee0003800000 */
.L_x_193:
[C---:B------:R-:W-:Y:S01]  /*38c0*/  LEA R4, R11.reuse, UR6, 0x4 ;  /* 0x000000060b047c11 */ /* 0x040fe2000f8e20ff */
[----:B-1----:R-:W-:Y:S01]  /*38d0*/  VIADD R2, R2, 0x160 ;  /* 0x0000016002027836 */ /* 0x002fe20000000000 */
[----:B------:R-:W-:Y:S01]  /*38e0*/  SEL R8, R8, RZ, P0 ;  /* 0x000000ff08087207 */ /* 0x000fe20000000000 */
[----:B------:R-:W-:-:S03]  /*38f0*/  VIADD R11, R11, 0x1 ;  /* 0x000000010b0b7836 */ /* 0x000fc60000000000 */
[----:B------:R-:W1:Y:S01]  /*3900*/  LDS.128 R4, [R4+0x1e0] ;  /* 0x0001e00004047984 */ /* 0x000e620000000c00 */
[----:B------:R-:W-:Y:S02]  /*3910*/  PRMT R2, RZ, 0x654, R2 ;  /* 0x00000654ff027816 */ /* 0x000fe40000000002 */
[C---:B------:R-:W-:Y:S01]  /*3920*/  ISETP.NE.AND P1, PT, R11.reuse, 0x2, PT ;  /* 0x000000020b00780c */ /* 0x040fe20003f25270 */
[----:B------:R-:W-:Y:S01]  /*3930*/  @!PT LDS RZ, [RZ] ;  /* 0x00000000fffff984 */ /* 0x000fe20000000800 */
[----:B------:R-:W-:Y:S01]  /*3940*/  @!PT LDS RZ, [RZ] ;  /* 0x00000000fffff984 */ /* 0x000fe20000000800 */
[----:B------:R-:W-:Y:S01]  /*3950*/  @!PT LDS RZ, [RZ] ;  /* 0x00000000fffff984 */ /* 0x000fe20000000800 */
[----:B------:R-:W-:Y:S01]  /*3960*/  @!PT LDS RZ, [RZ] ;  /* 0x00000000fffff984 */ /* 0x000fe20000000800 */
[----:B------:R2:W-:Y:S06]  /*3970*/  MEMBAR.ALL.CTA ;  /* 0x0000000000007992 */ /* 0x0005ec0000008000 */
[----:B--2---:R-:W2:Y:S01]  /*3980*/  FENCE.VIEW.ASYNC.S ;  /* 0x00000000000073c6 */ /* 0x004ea20000000000 */
[----:B------:R-:W-:Y:S01]  /*3990*/  SEL R11, R11, RZ, P1 ;  /* 0x000000ff0b0b7207 */ /* 0x000fe20000800000 */
[----:B--2---:R2:W-:Y:S01]  /*39a0*/  SYNCS.ARRIVE.TRANS64.RED.A1T0 RZ, [R2+URZ], RZ ;  /* 0x000000ff02ff79a7 */ /* 0x0045e200081004ff */
[----:B-1----:R-:W-:-:S02]  /*39b0*/  LOP3.LUT P3, RZ, R6, 0x1, RZ, 0xc0, !PT ;  /* 0x0000000106ff7812 */ /* 0x002fc4000786c0ff */
[----:B------:R-:W-:-:S04]  /*39c0*/  SEL R5, RZ, 0x1, P1 ;  /* 0x00000001ff057807 */ /* 0x000fc80000800000 */
[----:B------:R-:W-:Y:S02]  /*39d0*/  LOP3.LUT R10, R10, R5, RZ, 0x3c, !PT ;  /* 0x000000050a0a7212 */ /* 0x000fe400078e3cff */
[----:B--2---:R-:W-:-:S04]  /*39e0*/  SEL R2, RZ, 0x1, P0 ;  /* 0x00000001ff027807 */ /* 0x004fc80000000000 */
[----:B------:R-:W-:Y:S01]  /*39f0*/  LOP3.LUT R9, R9, R2, RZ, 0x3c, !PT ;  /* 0x0000000209097212 */ /* 0x000fe200078e3cff */
[----:B------:R-:W-:Y:S06]  /*3a00*/  @P3 BRA `(.L_x_64) ;  /* 0xfffffffc002c3947 */ /* 0x000fec000383ffff */
[----:B------:R-:W-:Y:S01]  /*3a10*/  ULEA UR4, UR5, UR6, 0x3 ;  /* 0x0000000605047291 */ /* 0x000fe2000f8e18ff */
[----:B------:R-:W-:-:S08]  /*3a20*/  SHF.L.U32 R3, R12, 0x1f, RZ ;  /* 0x0000001f0c037819 */ /* 0x000fd000000006ff */
[----:B------:R-:W1:Y:S02]  /*3a30*/  SYNCS.PHASECHK.TRANS64 P0, [UR4+0x160], R3 ;  /* 0x00016003ff0075a7 */ /* 0x000e640008001004 */
[----:B-1----:R-:W-:Y:S05]  /*3a40*/  @P0 BRA `(.L_x_65) ;  /* 0x0000000000080947 */ /* 0x002fea0003800000 */
[----:B------:R-:W1:Y:S02]  /*3a50*/  SYNCS.PHASECHK.TRANS64.TRYWAIT P0, [UR4+0x160], R3 ;  /* 0x00016003ff0075a7 */ /* 0x000e640008001104 */
[----:B-1----:R-:W-:Y:S05]  /*3a60*/  @!P0 BRA `(.L_x_66) ;  /* 0x0000007400948947 */ /* 0x002fea0003800000 */
.L_x_65:
[----:B------:R-:W-:-:S04]  /*3a70*/  UIADD3 UR7, UPT, UPT, UR5, 0x1, URZ ;  /* 0x0000000105077890 */ /* 0x000fc8000fffe0ff */
[----:B------:R-:W-:-:S04]  /*3a80*/  UISETP.NE.AND UP0, UPT, UR7, 0x2, UPT ;  /* 0x000000020700788c */ /* 0x000fc8000bf05270 */
[----:B------:R-:W-:Y:S02]  /*3a90*/  USEL UR8, URZ, 0x1, UP0 ;  /* 0x00000001ff087887 */ /* 0x000fe40008000000 */
[----:B------:R-:W-:-:S04]  /*3aa0*/  USEL UR7, UR7, URZ, UP0 ;  /* 0x000000ff07077287 */ /* 0x000fc80008000000 */
[----:B------:R-:W-:Y:S01]  /*3ab0*/  ULEA UR7, UR7, UR6, 0x3 ;  /* 0x0000000607077291 */ /* 0x000fe2000f8e18ff */
[----:B-1----:R-:W-:-:S04]  /*3ac0*/  LOP3.LUT R3, R12, UR8, RZ, 0x3c, !PT ;  /* 0x000000080c037c12 */ /* 0x002fc8000f8e3cff */
[----:B------:R-:W-:-:S04]  /*3ad0*/  SHF.L.U32 R0, R3, 0x1f, RZ ;  /* 0x0000001f03007819 */ /* 0x000fc800000006ff */
[----:B------:R-:W1:Y:S02]  /*3ae0*/  SYNCS.PHASECHK.TRANS64 P0, [UR7+0x160], R0 ;  /* 0x00016000ff0075a7 */ /* 0x000e640008001007 */
[----:B-1----:R-:W-:Y:S05]  /*3af0*/  @P0 EXIT ;  /* 0x000000000000094d */ /* 0x002fea0003800000 */
[----:B------:R-:W-:Y:S02]  /*3b00*/  SHF.L.U32 R3, R3, 0x1f, RZ ;  /* 0x0000001f03037819 */ /* 0x000fe400000006ff */
[----:B------:R-:W-:-:S07]  /*3b10*/  MOV R0, UR7 ;  /* 0x0000000700007c02 */ /* 0x000fce0008000f00 */
.L_x_67:
[----:B-1----:R1:W2:Y:S02]  /*3b20*/  SYNCS.PHASECHK.TRANS64.TRYWAIT P0, [R0+URZ+0x160], R3 ;  /* 0x00016003000075a7 */ /* 0x0022a400080011ff */
[----:B--2---:R-:W-:Y:S05]  /*3b30*/  @!P0 NANOSLEEP.SYNCS 0x989680 ;  /* 0x009896800000895d */ /* 0x004fea0003900000 */
[----:B------:R-:W2:Y:S02]  /*3b40*/  @!P0 SYNCS.PHASECHK.TRANS64 P0, [R0+URZ+0x160], R3 ;  /* 0x00016003000085a7 */ /* 0x000ea400080010ff */
[----:B--2---:R-:W-:Y:S05]  /*3b50*/  @P0 EXIT ;  /* 0x000000000000094d */ /* 0x004fea0003800000 */
[----:B------:R-:W-:Y:S05]  /*3b60*/  BRA `(.L_x_67) ;  /* 0xfffffffc00ec7947 */ /* 0x000fea000383ffff */
.L_x_60:
[----:B------:R-:W-:Y:S05]  /*3b70*/  BRA.U UP4, `(.L_x_68) ;  /* 0x0000001104a07547 */ /* 0x000fea000b800000 */
[----:B------:R-:W-:Y:S01]  /*3b80*/  UMOV UR4, 0x40 ;  /* 0x0000004000047882 */ /* 0x000fe20000000000 */
[----:B------:R-:W-:Y:S01]  /*3b90*/  NOP ;  /* 0x0000000000007918 */ /* 0x000fe20000000000 */
[----:B------:R-:W-:Y:S01]  /*3ba0*/  ULEA UR5, UR58, UR4, 0x18 ;  /* 0x000000043a057291 */ /* 0x000fe2000f8ec0ff */
[----:B------:R-:W-:Y:S02]  /*3bb0*/  UMOV UR6, 0x400 ;  /* 0x0000040000067882 */ /* 0x000fe40000000000 */
[----:B------:R-:W-:-:S06]  /*3bc0*/  ULEA UR6, UR58, UR6, 0x18 ;  /* 0x000000063a067291 */ /* 0x000fcc000f8ec0ff */
[----:B------:R-:W1:Y:S02]  /*3bd0*/  LDS.U8 R0, [UR5+0x1c] ;  /* 0x00001c05ff007984 */ /* 0x000e640008000000 */
[----:B-1----:R-:W-:-:S13]  /*3be0*/  ISETP.NE.AND P0, PT, R0, RZ, PT ;  /* 0x000000ff0000720c */ /* 0x002fda0003f05270 */
[----:B------:R-:W-:Y:S05]  /*3bf0*/  @P0 BRA `(.L_x_69) ;  /* 0x0000000400080947 */ /* 0x000fea0003800000 */
[----:B------:R-:W-:Y:S02]  /*3c00*/  UISETP.NE.U32.AND UP1, UPT, UR35, 0x1, UPT ;  /* 0x000000012300788c */ /* 0x000fe4000bf25070 */
[----:B------:R-:W-:-:S07]  /*3c10*/  UIADD3 UR7, UPT, UPT, UR5, 0x8, URZ ;  /* 0x0000000805077890 */ /* 0x000fce000fffe0ff */
[----:B------:R-:W-:Y:S05]  /*3c20*/  BRA.U !UP1, `(.L_x_70) ;  /* 0x00000001099c7547 */ /* 0x000fea000b800000 */
[----:B------:R-:W-:Y:S01]  /*3c30*/  ELECT P0, URZ, PT ;  /* 0x0000000000ff782f */ /* 0x000fe20003800000 */
[----:B------:R-:W-:-:S12]  /*3c40*/  BSSY B0, `(.L_x_70) ;  /* 0x0000025000007945 */ /* 0x000fd80003800000 */
[----:B------:R-:W-:Y:S05]  /*3c50*/  @!P0 BRA `(.L_x_71) ;  /* 0x00000000008c8947 */ /* 0x000fea0003800000 */
[----:B------:R-:W-:-:S05]  /*3c60*/  UMOV UR4, 0x10 ;  /* 0x0000001000047882 */ /* 0x000fca0000000000 */
[----:B------:R-:W-:Y:S04]  /*3c70*/  DEPBAR.LE SB1, 0x36 ;  /* 0x00009d800000791a */ /* 0x000fe80000000000 */
[----:B------:R-:W1:Y:S02]  /*3c80*/  UTCATOMSWS.2CTA.FIND_AND_SET.ALIGN UP0, UR4, UR4 ;  /* 0x00000004000475e3 */ /* 0x000e640008200800 */
[----:B-1----:R-:W-:Y:S01]  /*3c90*/  MOV R11, UR4 ;  /* 0x00000004000b7c02 */ /* 0x002fe20008000f00 */
[----:B------:R-:W-:Y:S06]  /*3ca0*/  BRA.U UP0, `(.L_x_72) ;  /* 0x0000000100187547 */ /* 0x000fec000b800000 */
.L_x_73:
[----:B------:R-:W-:Y:S05]  /*3cb0*/  NANOSLEEP 0x64 ;  /* 0x000000640000795d */ /* 0x000fea0003800000 */
[----:B------:R-:W-:-:S05]  /*3cc0*/  UMOV UR4, 0x10 ;  /* 0x0000001000047882 */ /* 0x000fca0000000000 */
[----:B------:R-:W-:Y:S04]  /*3cd0*/  DEPBAR.LE SB1, 0x36 ;  /* 0x00009d800000791a */ /* 0x000fe80000000000 */
[----:B------:R-:W1:Y:S02]  /*3ce0*/  UTCATOMSWS.2CTA.FIND_AND_SET.ALIGN UP0, UR4, UR4 ;  /* 0x00000004000475e3 */ /* 0x000e640008200800 */
[----:B-1----:R-:W-:Y:S01]  /*3cf0*/  MOV R11, UR4 ;  /* 0x00000004000b7c02 */ /* 0x002fe20008000f00 */
[----:B------:R-:W-:Y:S05]  /*3d00*/  BRA.U !UP0, `(.L_x_73) ;  /* 0xfffffffd08e87547 */ /* 0x000fea000b83ffff */
.L_x_72:
[----:B------:R-:W1:Y:S01]  /*3d10*/  LDS R7, [UR5+0x10] ;  /* 0x00001005ff077984 */ /* 0x000e620008000800 */
[----:B------:R-:W-:Y:S01]  /*3d20*/  IMAD.U32 R5, RZ, RZ, UR6 ;  /* 0x00000006ff057e24 */ /* 0x000fe2000f8e00ff */
[----:B------:R-:W-:-:S03]  /*3d30*/  MOV R4, UR34 ;  /* 0x0000002200047c02 */ /* 0x000fc60008000f00 */
[----:B------:R-:W-:Y:S01]  /*3d40*/  VIADD R5, R5, 0x200 ;  /* 0x0000020005057836 */ /* 0x000fe20000000000 */
[----:B-1----:R-:W-:-:S04]  /*3d50*/  SHF.L.U32 R7, R7, 0x1f, RZ ;  /* 0x0000001f07077819 */ /* 0x002fc800000006ff */
[----:B------:R-:W1:Y:S02]  /*3d60*/  SYNCS.PHASECHK.TRANS64.TRYWAIT P0, [UR5+0x8], R7 ;  /* 0x00000807ff0075a7 */ /* 0x000e640008001105 */
[----:B-1----:R-:W-:Y:S05]  /*3d70*/  @P0 BRA `(.L_x_74) ;  /* 0x0000000000080947 */ /* 0x002fea0003800000 */
[----:B------:R-:W1:Y:S02]  /*3d80*/  SYNCS.PHASECHK.TRANS64.TRYWAIT P0, [UR5+0x8], R7 ;  /* 0x00000807ff0075a7 */ /* 0x000e640008001105 */
[----:B-1----:R-:W-:Y:S05]  /*3d90*/  @!P0 BRA `(.L_x_75) ;  /* 0x0000007000e08947 */ /* 0x002fea0003800000 */
.L_x_74:
[----:B-1----:R-:W-:Y:S01]  /*3da0*/  HFMA2 R0, -RZ, RZ, 0, 5.9604644775390625e-08 ;  /* 0x00000001ff007431 */ /* 0x002fe200000001ff */
[----:B------:R-:W-:Y:S01]  /*3db0*/  UPRMT UR4, UR34, 0x654, UR7 ;  /* 0x0000065422047896 */ /* 0x000fe20008000007 */
[----:B------:R-:W-:Y:S01]  /*3dc0*/  IMAD.MOV.U32 R8, RZ, RZ, 0xffff ;  /* 0x0000ffffff087424 */ /* 0x000fe200078e00ff */
[----:B------:R-:W-:Y:S01]  /*3dd0*/  PRMT R4, R4, 0x654, R5 ;  /* 0x0000065404047816 */ /* 0x000fe20000000005 */
[----:B------:R-:W-:Y:S02]  /*3de0*/  IMAD.MOV.U32 R6, RZ, RZ, 0x4 ;  /* 0x00000004ff067424 */ /* 0x000fe400078e00ff */
[----:B------:R-:W-:Y:S01]  /*3df0*/  IMAD.SHL.U32 R9, R11, 0x20, RZ ;  /* 0x000000200b097824 */ /* 0x000fe200078e00ff */
[----:B------:R-:W-:Y:S02]  /*3e00*/  MOV R5, UR4 ;  /* 0x0000000400057c02 */ /* 0x000fe40008000f00 */
[-C--:B------:R-:W-:Y:S01]  /*3e10*/  SHF.L.U32 R8, R8, R11.reuse, RZ ;  /* 0x0000000b08087219 */ /* 0x080fe200000006ff */
[----:B------:R1:W-:Y:S01]  /*3e20*/  SYNCS.ARRIVE.TRANS64.RED RZ, [UR4], R6 ;  /* 0x00000006ffff79a7 */ /* 0x0003e20008000404 */
[----:B------:R-:W-:Y:S01]  /*3e30*/  SHF.L.U32 R7, R0, R11, RZ ;  /* 0x0000000b00077219 */ /* 0x000fe200000006ff */
[----:B------:R1:W-:Y:S04]  /*3e40*/  STS [UR6+0x200], R9 ;  /* 0x00020009ff007988 */ /* 0x0003e80008000806 */
[----:B------:R1:W-:Y:S04]  /*3e50*/  STAS [R4.64], R11 ;  /* 0x0000000b04007dbd */ /* 0x0003e8000c0008ff */
[----:B------:R1:W-:Y:S04]  /*3e60*/  ATOMS.OR RZ, [UR5+0x14], R8 ;  /* 0x00001408ffff798c */ /* 0x0003e8000b000005 */
[----:B------:R1:W-:Y:S04]  /*3e70*/  ATOMS.OR RZ, [UR5+0x18], R7 ;  /* 0x00001807ffff798c */ /* 0x0003e8000b000005 */
[----:B------:R1:W-:Y:S02]  /*3e80*/  ATOMS.XOR RZ, [UR5+0x10], R0 ;  /* 0x00001000ffff798c */ /* 0x0003e4000b800005 */
.L_x_71:
[----:B------:R-:W-:Y:S05]  /*3e90*/  BSYNC B0 ;  /* 0x0000000000007941 */ /* 0x000fea0003800000 */
.L_x_70:
[----:B------:R-:W-:Y:S05]  /*3ea0*/  BRA.U UP1, `(.L_x_76) ;  /* 0x00000001016c7547 */ /* 0x000fea000b800000 */
[----:B------:R-:W-:-:S03]  /*3eb0*/  UMOV UR4, 0xffffffff ;  /* 0xffffffff00047882 */ /* 0x000fc60000000000 */
[----:B------:R-:W-:Y:S05]  /*3ec0*/  BRA.DIV UR4, `(.L_x_77) ;  /* 0x0000007204ac7947 */ /* 0x000fea000b800000 */
[----:B------:R-:W-:-:S13]  /*3ed0*/  ELECT P6, URZ, PT ;  /* 0x0000000000ff782f */ /* 0x000fda00038c0000 */
.L_x_197:
[----:B------:R-:W-:Y:S05]  /*3ee0*/  @!P6 BRA `(.L_x_76) ;  /* 0x00000000005ce947 */ /* 0x000fea0003800000 */
[----:B-1----:R-:W1:Y:S02]  /*3ef0*/  LDS R5, [UR5+0x10] ;  /* 0x00001005ff057984 */ /* 0x002e640008000800 */
[----:B-1----:R-:W-:-:S04]  /*3f00*/  SHF.L.U32 R5, R5, 0x1f, RZ ;  /* 0x0000001f05057819 */ /* 0x002fc800000006ff */
[----:B------:R-:W1:Y:S02]  /*3f10*/  SYNCS.PHASECHK.TRANS64.TRYWAIT P0, [UR5+0x8], R5 ;  /* 0x00000805ff0075a7 */ /* 0x000e640008001105 */
[----:B-1----:R-:W-:Y:S05]  /*3f20*/  @P0 BRA `(.L_x_78) ;  /* 0x0000000000080947 */ /* 0x002fea0003800000 */
[----:B------:R-:W1:Y:S02]  /*3f30*/  SYNCS.PHASECHK.TRANS64.TRYWAIT P0, [UR5+0x8], R5 ;  /* 0x00000805ff0075a7 */ /* 0x000e640008001105 */
[----:B-1----:R-:W-:Y:S05]  /*3f40*/  @!P0 BRA `(.L_x_79) ;  /* 0x0000007000ac8947 */ /* 0x002fea0003800000 */
.L_x_78:
[----:B------:R-:W2:Y:S01]  /*3f50*/  LDS R7, [UR6+0x200] ;  /* 0x00020006ff077984 */ /* 0x000ea20008000800 */
[----:B-1----:R-:W-:Y:S02]  /*3f60*/  HFMA2 R0, -RZ, RZ, 0, 5.9604644775390625e-08 ;  /* 0x00000001ff007431 */ /* 0x002fe400000001ff */
[----:B------:R-:W-:Y:S01]  /*3f70*/  IMAD.MOV.U32 R4, RZ, RZ, 0xffff ;  /* 0x0000ffffff047424 */ /* 0x000fe200078e00ff */
[----:B------:R-:W-:Y:S01]  /*3f80*/  UPRMT UR4, UR34, 0x654, UR7 ;  /* 0x0000065422047896 */ /* 0x000fe20008000007 */
[----:B--2---:R-:W-:-:S03]  /*3f90*/  IMAD.SHL.U32 R5, R7, 0x20, RZ ;  /* 0x0000002007057824 */ /* 0x004fc600078e00ff */
[-C--:B------:R-:W-:Y:S02]  /*3fa0*/  SHF.L.U32 R4, R4, R7.reuse, RZ ;  /* 0x0000000704047219 */ /* 0x080fe400000006ff */
[----:B------:R-:W-:Y:S01]  /*3fb0*/  SHF.L.U32 R7, R0, R7, RZ ;  /* 0x0000000700077219 */ /* 0x000fe200000006ff */
[----:B------:R2:W-:Y:S04]  /*3fc0*/  STS [UR6+0x200], R5 ;  /* 0x00020005ff007988 */ /* 0x0005e80008000806 */
[----:B------:R2:W-:Y:S04]  /*3fd0*/  ATOMS.OR RZ, [UR5+0x14], R4 ;  /* 0x00001404ffff798c */ /* 0x0005e8000b000005 */
[----:B------:R2:W-:Y:S01]  /*3fe0*/  ATOMS.OR RZ, [UR5+0x18], R7 ;  /* 0x00001807ffff798c */ /* 0x0005e2000b000005 */
[----:B------:R-:W-:Y:S03]  /*3ff0*/  SYNCS.ARRIVE.TRANS64.RED.A1T0 RZ, [UR4], RZ ;  /* 0x000000ffffff79a7 */ /* 0x000fe60008100404 */
[----:B------:R2:W-:Y:S01]  /*4000*/  ATOMS.XOR RZ, [UR5+0x10], R0 ;  /* 0x00001000ffff798c */ /* 0x0005e2000b800005 */
[----:B------:R-:W-:Y:S05]  /*4010*/  BRA `(.L_x_76) ;  /* 0x0000000000107947 */ /* 0x000fea0003800000 */
.L_x_69:
[----:B------:R-:W-:Y:S02]  /*4020*/  MOV R0, 0xffffffff ;  /* 0xffffffff00007802 */ /* 0x000fe40000000f00 */
[----:B------:R-:W-:-:S03]  /*4030*/  MOV R4, 0x4060 ;  /* 0x0000406000047802 */ /* 0x000fc60000000f00 */
[----:B------:R1:W-:Y:S04]  /*4040*/  STS [UR6+0x200], R0 ;  /* 0x00020000ff007988 */ /* 0x0003e80008000806 */
[----:B-1---5:R-:W-:Y:S05]  /*4050*/  CALL.REL.NOINC `($__internal_1_$__cuda_sm10x_tcgen05_guardrail_trap_phase_invalid_during_alloc) ;  /* 0x00000078007c7944 */ /* 0x022fea0003c00000 */
.L_x_76:
[----:B------:R-:W-:Y:S05]  /*4060*/  WARPSYNC.ALL ;  /* 0x0000000000007948 */ /* 0x000fea0003800000 */
[----:B------:R-:W3:Y:S01]  /*4070*/  S2UR UR4, SR_CgaCtaId ;  /* 0x00000000000479c3 */ /* 0x000ee20000008800 */
[----:B------:R-:W-:Y:S01]  /*4080*/  UMOV UR17, 0x400 ;  /* 0x0000040000117882 */ /* 0x000fe20000000000 */
[----:B------:R-:W-:-:S06]  /*4090*/  NOP ;  /* 0x0000000000007918 */ /* 0x000fcc0000000000 */
[----:B------:R-:W-:Y:S06]  /*40a0*/  BAR.ARV 0x6, 0xa0 ;  /* 0x0182800000007b1d */ /* 0x000fec0000002000 */
[----:B------:R-:W4:Y:S01]  /*40b0*/  LDCU UR6, c[0x0][0x38c] ;  /* 0x00007180ff0677ac */ /* 0x000f220008000800 */
[----:B------:R-:W-:Y:S01]  /*40c0*/  LOP3.LUT R3, R3, 0xffff, RZ, 0xc0, !PT ;  /* 0x0000ffff03037812 */ /* 0x000fe200078ec0ff */
[----:B-1----:R-:W-:Y:S01]  /*40d0*/  IMAD.MOV.U32 R9, RZ, RZ, 0x1 ;  /* 0x00000001ff097424 */ /* 0x002fe200078e00ff */
[----:B------:R-:W-:Y:S01]  /*40e0*/  LOP3.LUT R2, R2, 0xffff, RZ, 0xc0, !PT ;  /* 0x0000ffff02027812 */ /* 0x000fe200078ec0ff */
[----:B------:R-:W-:Y:S01]  /*40f0*/  IMAD.MOV.U32 R8, RZ, RZ, RZ ;  /* 0x000000ffff087224 */ /* 0x000fe200078e00ff */
[----:B------:R-:W-:Y:S01]  /*4100*/  R2UR UR20, R3 ;  /* 0x00000000031472ca */ /* 0x000fe200000e0000 */
[----:B------:R-:W-:Y:S01]  /*4110*/  UMOV UR24, URZ ;  /* 0x000000ff00187c82 */ /* 0x000fe20008000000 */
[----:B------:R-:W-:-:S02]  /*4120*/  R2UR UR30, R2 ;  /* 0x00000000021e72ca */ /* 0x000fc400000e0000 */
[----:B------:R-:W-:Y:S01]  /*4130*/  CS2R R2, SRZ ;  /* 0x0000000000027805 */ /* 0x000fe2000001ff00 */
[----:B------:R-:W-:Y:S01]  /*4140*/  UMOV UR15, URZ ;  /* 0x000000ff000f7c82 */ /* 0x000fe20008000000 */
[----:B---3--:R-:W-:Y:S01]  /*4150*/  ULEA UR17, UR4, UR17, 0x18 ;  /* 0x0000001104117291 */ /* 0x008fe2000f8ec0ff */
[----:B------:R-:W-:Y:S01]  /*4160*/  UMOV UR14, URZ ;  /* 0x000000ff000e7c82 */ /* 0x000fe20008000000 */
[----:B------:R-:W-:Y:S02]  /*4170*/  UISETP.NE.AND UP3, UPT, UR35, URZ, UPT ;  /* 0x000000ff2300728c */ /* 0x000fe4000bf65270 */
[----:B------:R-:W-:Y:S02]  /*4180*/  UIADD3 UR5, UPT, UPT, UR17, 0x6400, URZ ;  /* 0x0000640011057890 */ /* 0x000fe4000fffe0ff */
[----:B------:R-:W-:-:S03]  /*4190*/  UIADD3 UR4, UPT, UPT, UR17, 0x16400, URZ ;  /* 0x0001640011047890 */ /* 0x000fc6000fffe0ff */
[----:B--2---:R-:W1:Y:S01]  /*41a0*/  LDS R0, [UR17+0x200] ;  /* 0x00020011ff007984 */ /* 0x004e620008000800 */
[----:B----4-:R-:W-:Y:S02]  /*41b0*/  UIADD3 UR6, UPT, UPT, UR6, 0x3f, URZ ;  /* 0x0000003f06067890 */ /* 0x010fe4000fffe0ff */
[----:B------:R-:W-:Y:S02]  /*41c0*/  USHF.R.U32.HI UR5, URZ, 0x4, UR5 ;  /* 0x00000004ff057899 */ /* 0x000fe40008011605 */
[----:B------:R-:W-:Y:S02]  /*41d0*/  USHF.R.S32.HI UR25, URZ, 0x1f, UR6 ;  /* 0x0000001fff197899 */ /* 0x000fe40008011406 */
[----:B------:R-:W-:Y:S02]  /*41e0*/  USHF.R.U32.HI UR4, URZ, 0x4, UR4 ;  /* 0x00000004ff047899 */ /* 0x000fe40008011604 */
[----:B------:R-:W-:Y:S02]  /*41f0*/  ULEA.HI UR25, UR25, UR6, URZ, 0x6 ;  /* 0x0000000619197291 */ /* 0x000fe4000f8f30ff */
[----:B------:R-:W-:-:S02]  /*4200*/  ULOP3.LUT UR5, UR5, 0x3fff, URZ, 0xc0, !UPT ;  /* 0x00003fff05057892 */ /* 0x000fc4000f8ec0ff */
[----:B------:R-:W-:Y:S02]  /*4210*/  USHF.R.S32.HI UR25, URZ, 0x6, UR25 ;  /* 0x00000006ff197899 */ /* 0x000fe40008011419 */
[----:B------:R-:W-:Y:S02]  /*4220*/  ULOP3.LUT UR22, UR4, 0x3fff, URZ, 0xc0, !UPT ;  /* 0x00003fff04167892 */ /* 0x000fe4000f8ec0ff */
[----:B------:R-:W-:Y:S02]  /*4230*/  UISETP.LT.AND UP0, UPT, UR25, 0x1, UPT ;  /* 0x000000011900788c */ /* 0x000fe4000bf01270 */
[----:B------:R-:W-:Y:S02]  /*4240*/  ULOP3.LUT UR21, UR5, 0x10000, URZ, 0xfc, !UPT ;  /* 0x0001000005157892 */ /* 0x000fe4000f8efcff */
[----:B------:R-:W-:Y:S02]  /*4250*/  ULOP3.LUT UR22, UR22, 0x10000, URZ, 0xfc, !UPT ;  /* 0x0001000016167892 */ /* 0x000fe4000f8efcff */
[----:B------:R-:W-:Y:S01]  /*4260*/  USEL UR31, UR25, 0x1, !UP0 ;  /* 0x00000001191f7887 */ /* 0x000fe2000c000000 */
[----:B------:R-:W-:Y:S01]  /*4270*/  UMOV UR28, 0x0 ;  /* 0x00000000001c7882 */ /* 0x000fe20000000000 */
[----:B------:R-:W-:Y:S01]  /*4280*/  UMOV UR29, 0x8400490 ;  /* 0x08400490001d7882 */ /* 0x000fe20000000000 */
[----:B------:R-:W-:Y:S01]  /*4290*/  UMOV UR26, 0x0 ;  /* 0x00000000001a7882 */ /* 0x000fe20000000000 */
[----:B------:R-:W-:Y:S01]  /*42a0*/  UMOV UR27, 0x8400490 ;  /* 0x08400490001b7882 */ /* 0x000fe20000000000 */
[----:B-1----:R-:W-:-:S15]  /*42b0*/  R2UR UR32, R0 ;  /* 0x00000000002072ca */ /* 0x002fde00000e0000 */
.L_x_87:
[C---:B------:R-:W-:Y:S02]  /*42c0*/  LEA R0, R8.reuse, UR17, 0x3 ;  /* 0x0000001108007c11 */ /* 0x040fe4000f8e18ff */
[----:B------:R-:W-:Y:S02]  /*42d0*/  SHF.L.U32 R5, R3, 0x1f, RZ ;  /* 0x0000001f03057819 */ /* 0x000fe400000006ff */
[----:B------:R-:W-:Y:S02]  /*42e0*/  LEA R4, R8, UR17, 0x4 ;  /* 0x0000001108047c11 */ /* 0x000fe4000f8e20ff */
[----:B------:R-:W1:Y:S02]  /*42f0*/  SYNCS.PHASECHK.TRANS64.TRYWAIT P0, [R0+URZ+0x150], R5 ;  /* 0x00015005000075a7 */ /* 0x000e6400080011ff */
[----:B-1-3--:R-:W-:Y:S05]  /*4300*/  @!P0 BRA `(.L_x_80) ;  /* 0x0000006c00d48947 */ /* 0x00afea0003800000 */
.L_x_198:
[----:B-1----:R-:W1:Y:S01]  /*4310*/  LDS.128 R4, [R4+0x1e0] ;  /* 0x0001e00004047984 */ /* 0x002e620000000c00 */
[----:B------:R-:W-:Y:S02]  /*4320*/  VIADD R0, R0, 0x160 ;  /* 0x0000016000007836 */ /* 0x000fe40000000000 */
[----:B------:R-:W-:Y:S01]  /*4330*/  VIADD R8, R8, 0x1 ;  /* 0x0000000108087836 */ /* 0x000fe20000000000 */
[----:B------:R-:W-:Y:S01]  /*4340*/  @!PT LDS RZ, [RZ] ;  /* 0x00000000fffff984 */ /* 0x000fe20000000800 */
[----:B------:R-:W-:Y:S01]  /*4350*/  @!PT LDS RZ, [RZ] ;  /* 0x00000000fffff984 */ /* 0x000fe20000000800 */
[----:B------:R-:W-:Y:S01]  /*4360*/  @!PT LDS RZ, [RZ] ;  /* 0x00000000fffff984 */ /* 0x000fe20000000800 */
[----:B------:R-:W-:Y:S01]  /*4370*/  @!PT LDS RZ, [RZ] ;  /* 0x00000000fffff984 */ /* 0x000fe20000000800 */
[----:B------:R2:W-:Y:S06]  /*4380*/  MEMBAR.ALL.CTA ;  /* 0x0000000000007992 */ /* 0x0005ec0000008000 */
[----:B--2---:R-:W2:Y:S01]  /*4390*/  FENCE.VIEW.ASYNC.S ;  /* 0x00000000000073c6 */ /* 0x004ea20000000000 */
[----:B------:R-:W-:-:S04]  /*43a0*/  PRMT R0, RZ, 0x654, R0 ;  /* 0x00000654ff007816 */ /* 0x000fc80000000000 */
[----:B--2---:R2:W-:Y:S01]  /*43b0*/  SYNCS.ARRIVE.TRANS64.RED.A1T0 RZ, [R0+URZ], RZ ;  /* 0x000000ff00ff79a7 */ /* 0x0045e200081004ff */
[----:B-1----:R-:W-:Y:S01]  /*43c0*/  LOP3.LUT P1, RZ, R6, 0x1, RZ, 0xc0, !PT ;  /* 0x0000000106ff7812 */ /* 0x002fe2000782c0ff */
[----:B--2---:R-:W-:-:S12]  /*43d0*/  BRA.U UP3, `(.L_x_81) ;  /* 0x0000000103e07547 */ /* 0x004fd8000b800000 */
[----:B------:R-:W1:Y:S01]  /*43e0*/  LDCU UR4, c[0x0][0x38c] ;  /* 0x00007180ff0477ac */ /* 0x000e620008000800 */
[----:B------:R-:W-:Y:S02]  /*43f0*/  PLOP3.LUT P2, PT, PT, PT, PT, 0x80, 0x8 ;  /* 0x000000000008781c */ /* 0x000fe40003f4f070 */
[----:B------:R-:W-:Y:S01]  /*4400*/  SHF.L.U32 R5, R9, 0x1f, RZ ;  /* 0x0000001f09057819 */ /* 0x000fe200000006ff */
[----:B------:R-:W-:Y:S02]  /*4410*/  ULEA UR23, UR24, UR17, 0x3 ;  /* 0x0000001118177291 */ /* 0x000fe4000f8e18ff */
[----:B------:R-:W-:Y:S02]  /*4420*/  ULEA UR18, UR24, UR32, 0x7 ;  /* 0x0000002018127291 */ /* 0x000fe4000f8e38ff */
[----:B-1----:R-:W-:-:S06]  /*4430*/  UISETP.GE.AND UP0, UPT, UR4, 0x1, UPT ;  /* 0x000000010400788c */ /* 0x002fcc000bf06270 */
[----:B------:R-:W-:-:S05]  /*4440*/  PLOP3.LUT P0, PT, PT, PT, UP0, 0x80, 0x8 ;  /* 0x000000000008781c */ /* 0x000fca0003f0f008 */
[----:B------:R-:W-:-:S08]  /*4450*/  @UP0 ULEA UR4, UR15, UR17, 0x3 ;  /* 0x000000110f040291 */ /* 0x000fd0000f8e18ff */
[----:B------:R-:W-:-:S04]  /*4460*/  @P0 SHF.L.U32 R0, R2, 0x1f, RZ ;  /* 0x0000001f02000819 */ /* 0x000fc800000006ff */
[----:B------:R1:W2:Y:S01]  /*4470*/  @P0 SYNCS.PHASECHK.TRANS64.TRYWAIT P2, [UR4], R0 ;  /* 0x00000000ff0005a7 */ /* 0x0002a20008041104 */
[----:B------:R-:W3:Y:S02]  /*4480*/  SYNCS.PHASECHK.TRANS64.TRYWAIT P0, [UR23+0x190], R5 ;  /* 0x00019005ff0075a7 */ /* 0x000ee40008001117 */
[----:B-123--:R-:W-:Y:S05]  /*4490*/  @!P0 BRA `(.L_x_82) ;  /* 0x0000006c00848947 */ /* 0x00efea0003800000 */
.L_x_200:
[----:B------:R-:W-:Y:S01]  /*44a0*/  UMOV UR19, UR14 ;  /* 0x0000000e00137c82 */ /* 0x000fe20008000000 */
[----:B------:R-:W-:Y:S05]  /*44b0*/  BRA.U !UP0, `(.L_x_83) ;  /* 0x0000000108987547 */ /* 0x000fea000b800000 */
[----:B------:R-:W-:Y:S02]  /*44c0*/  UIADD3 UR19, UPT, UPT, UR31, UR14, URZ ;  /* 0x0000000e1f137290 */ /* 0x000fe4000fffe0ff */
[----:B------:R-:W-:Y:S01]  /*44d0*/  UPLOP3.LUT UP2, UPT, UPT, UPT, UPT, 0x40, 0x4 ;  /* 0x000000000004789c */ /* 0x000fe20003f4e870 */
[----:B------:R-:W-:Y:S01]  /*44e0*/  UMOV UR16, UR25 ;  /* 0x0000001900107c82 */ /* 0x000fe20008000000 */
[----:B------:R-:W-:-:S09]  /*44f0*/  UMOV UR6, UR15 ;  /* 0x0000000f00067c82 */ /* 0x000fd20008000000 */
.L_x_86:
[----:B--2---:R-:W-:Y:S01]  /*4500*/  ULEA UR5, UR6, UR17, 0x3 ;  /* 0x0000001106057291 */ /* 0x004fe2000f8e18ff */
[----:B---3--:R-:W-:Y:S11]  /*4510*/  @P2 BRA `(.L_x_84) ;  /* 0x00000000000c2947 */ /* 0x008ff60003800000 */
[----:B-1----:R-:W-:Y:S04]  /*4520*/  SHF.L.U32 R5, R2, 0x1f, RZ ;  /* 0x0000001f02057819 */ /* 0x002fe800000006ff */
[----:B------:R-:W1:Y:S02]  /*4530*/  SYNCS.PHASECHK.TRANS64.TRYWAIT P0, [UR5], R5 ;  /* 0x00000005ff0075a7 */ /* 0x000e640008001105 */
[----:B-1----:R-:W-:Y:S05]  /*4540*/  @!P0 BRA `(.L_x_85) ;  /* 0x0000006c00708947 */ /* 0x002fea0003800000 */
.L_x_84:
[----:B------:R-:W-:Y:S01]  /*4550*/  UISETP.NE.AND UP0, UPT, UR16, 0x1, UPT ;  /* 0x000000011000788c */ /* 0x000fe2000bf05270 */
[----:B------:R-:W-:Y:S01]  /*4560*/  PLOP3.LUT P2, PT, PT, PT, PT, 0x80, 0x8 ;  /* 0x000000000008781c */ /* 0x000fe20003f4f070 */
[----:B------:R-:W-:Y:S02]  /*4570*/  UIADD3 UR4, UPT, UPT, UR6, 0x1, URZ ;  /* 0x0000000106047890 */ /* 0x000fe4000fffe0ff */
[----:B------:R-:W-:Y:S02]  /*4580*/  ULEA UR12, UR6, UR22, 0x9 ;  /* 0x00000016060c7291 */ /* 0x000fe4000f8e48ff */
[----:B------:R-:W-:Y:S01]  /*4590*/  UISETP.NE.AND UP1, UPT, UR4, 0x10, UPT ;  /* 0x000000100400788c */ /* 0x000fe2000bf25270 */
[----:B------:R-:W-:Y:S01]  /*45a0*/  PLOP3.LUT P0, PT, PT, PT, UP0, 0x80, 0x8 ;  /* 0x000000000008781c */ /* 0x000fe20003f0f008 */
[----:B------:R-:W-:Y:S02]  /*45b0*/  UIADD3 UR10, UPT, UPT, UR12, 0x2, URZ ;  /* 0x000000020c0a7890 */ /* 0x000fe4000fffe0ff */
[----:B------:R-:W-:Y:S02]  /*45c0*/  USEL UR7, URZ, 0x1, UP1 ;  /* 0x00000001ff077887 */ /* 0x000fe40008800000 */
[----:B------:R-:W-:Y:S02]  /*45d0*/  USEL UR15, UR4, URZ, UP1 ;  /* 0x000000ff040f7287 */ /* 0x000fe40008800000 */
[----:B------:R-:W-:Y:S02]  /*45e0*/  UIADD3 UR14, UPT, UPT, UR14, 0x1, URZ ;  /* 0x000000010e0e7890 */ /* 0x000fe4000fffe0ff */
[----:B------:R-:W-:Y:S01]  /*45f0*/  @UP0 ULEA UR4, UR15, UR17, 0x3 ;  /* 0x000000110f040291 */ /* 0x000fe2000f8e18ff */
[----:B------:R-:W-:Y:S01]  /*4600*/  LOP3.LUT R2, R2, UR7, RZ, 0x3c, !PT ;  /* 0x0000000702027c12 */ /* 0x000fe2000f8e3cff */
[----:B------:R-:W-:Y:S01]  /*4610*/  UIADD3 UR7, UPT, UPT, UR5, 0x80, URZ ;  /* 0x0000008005077890 */ /* 0x000fe2000fffe0ff */
[----:B------:R-:W-:Y:S02]  /*4620*/  UMOV UR13, 0x80004020 ;  /* 0x80004020000d7882 */ /* 0x000fe40000000000 */
[----:B-1----:R-:W-:Y:S01]  /*4630*/  @P0 SHF.L.U32 R0, R2, 0x1f, RZ ;  /* 0x0000001f02000819 */ /* 0x002fe200000006ff */
[----:B------:R-:W-:Y:S01]  /*4640*/  UMOV UR5, 0x80004020 ;  /* 0x8000402000057882 */ /* 0x000fe20000000000 */
[----:B------:R-:W-:Y:S01]  /*4650*/  UMOV UR11, 0x80004020 ;  /* 0x80004020000b7882 */ /* 0x000fe20000000000 */
[----:B------:R-:W-:Y:S01]  /*4660*/  UMOV UR9, 0x80004020 ;  /* 0x8000402000097882 */ /* 0x000fe20000000000 */
[----:B------:R2:W3:Y:S01]  /*4670*/  @P0 SYNCS.PHASECHK.TRANS64.TRYWAIT P2, [UR4], R0 ;  /* 0x00000000ff0005a7 */ /* 0x0004e20008041104 */
[----:B------:R-:W-:Y:S02]  /*4680*/  ULEA UR4, UR6, UR21, 0x8 ;  /* 0x0000001506047291 */ /* 0x000fe4000f8e40ff */
[----:B------:R-:W-:Y:S02]  /*4690*/  UISETP.NE.AND UP0, UPT, UR14, UR19, UPT ;  /* 0x000000130e00728c */ /* 0x000fe4000bf05270 */
[----:B------:R-:W-:Y:S02]  /*46a0*/  UIADD3 UR8, UPT, UPT, UR4, 0x2, URZ ;  /* 0x0000000204087890 */ /* 0x000fe4000fffe0ff */
[----:B------:R-:W-:Y:S01]  /*46b0*/  UIADD3 UR16, UPT, UPT, UR16, -0x1, URZ ;  /* 0xffffffff10107890 */ /* 0x000fe2000fffe0ff */
[----:B------:R-:W-:Y:S02]  /*46c0*/  UMOV UR6, UR15 ;  /* 0x0000000f00067c82 */ /* 0x000fe40008000000 */
[----:B------:R2:W-:Y:S01]  /*46d0*/  UTCQMMA.2CTA gdesc[UR4], gdesc[UR12], tmem[UR18], tmem[UR28], idesc[UR29], UP2 ;  /* 0x00ff1c0c040075ea */ /* 0x0005e20009200312 */
[----:B------:R-:W-:Y:S03]  /*46e0*/  UPLOP3.LUT UP2, UPT, UPT, UPT, UPT, 0x80, 0x8 ;  /* 0x000000000008789c */ /* 0x000fe60003f4f070 */
[----:B------:R2:W-:Y:S01]  /*46f0*/  UTCQMMA.2CTA gdesc[UR8], gdesc[UR10], tmem[UR18], tmem[UR26], idesc[UR27], UPT ;  /* 0x00ff1a0a080075ea */ /* 0x0005e2000ba00312 */
[----:B------:R2:W-:Y:S01]  /*4700*/  UTCBAR.2CTA.MULTICAST [UR7], URZ, UR20 ;  /* 0x000000ff070073e9 */ /* 0x0005e20008200814 */
[----:B------:R-:W-:Y:S06]  /*4710*/  BRA.U UP0, `(.L_x_86) ;  /* 0xfffffffd00787547 */ /* 0x000fec000b83ffff */
.L_x_83:
[----:B--2---:R-:W-:Y:S01]  /*4720*/  UIADD3 UR4, UPT, UPT, UR23, 0x170, URZ ;  /* 0x0000017017047890 */ /* 0x004fe2000fffe0ff */
[----:B------:R-:W-:-:S08]  /*4730*/  UMOV UR14, UR19 ;  /* 0x00000013000e7c82 */ /* 0x000fd00008000000 */
[----:B------:R2:W-:Y:S01]  /*4740*/  UTCBAR.2CTA.MULTICAST [UR4], URZ, UR30 ;  /* 0x000000ff040073e9 */ /* 0x0005e2000820081e */
[----:B------:R-:W-:Y:S02]  /*4750*/  NOP ;  /* 0x0000000000007918 */ /* 0x000fe40000000000 */
.L_x_81:
[----:B--2---:R-:W-:Y:S01]  /*4760*/  UIADD3 UR4, UPT, UPT, UR24, 0x1, URZ ;  /* 0x0000000118047890 */ /* 0x004fe2000fffe0ff */
[----:B------:R-:W-:-:S03]  /*4770*/  ISETP.NE.AND P0, PT, R8, 0x2, PT ;  /* 0x000000020800780c */ /* 0x000fc60003f05270 */
[----:B------:R-:W-:Y:S01]  /*4780*/  UISETP.NE.AND UP0, UPT, UR4, 0x4, UPT ;  /* 0x000000040400788c */ /* 0x000fe2000bf05270 */
[----:B-1----:R-:W-:Y:S02]  /*4790*/  SEL R0, RZ, 0x1, P0 ;  /* 0x00000001ff007807 */ /* 0x002fe40000000000 */
[----:B------:R-:W-:Y:S01]  /*47a0*/  SEL R8, R8, RZ, P0 ;  /* 0x000000ff08087207 */ /* 0x000fe20000000000 */
[----:B------:R-:W-:Y:S01]  /*47b0*/  USEL UR5, URZ, 0x1, UP0 ;  /* 0x00000001ff057887 */ /* 0x000fe20008000000 */
[----:B------:R-:W-:Y:S01]  /*47c0*/  LOP3.LUT R3, R3, R0, RZ, 0x3c, !PT ;  /* 0x0000000003037212 */ /* 0x000fe200078e3cff */
[----:B------:R-:W-:-:S04]  /*47d0*/  USEL UR24, UR4, URZ, UP0 ;  /* 0x000000ff04187287 */ /* 0x000fc80008000000 */
[----:B------:R-:W-:Y:S01]  /*47e0*/  LOP3.LUT R9, R9, UR5, RZ, 0x3c, !PT ;  /* 0x0000000509097c12 */ /* 0x000fe2000f8e3cff */
[----:B------:R-:W-:Y:S07]  /*47f0*/  @P1 BRA `(.L_x_87) ;  /* 0xfffffff800b01947 */ /* 0x000fee000383ffff */
[----:B------:R-:W1:Y:S01]  /*4800*/  S2UR UR8, SR_CgaCtaId ;  /* 0x00000000000879c3 */ /* 0x000e620000008800 */
[----:B------:R-:W-:Y:S01]  /*4810*/  ELECT P0, URZ, PT ;  /* 0x0000000000ff782f */ /* 0x000fe20003800000 */
[----:B------:R-:W-:Y:S01]  /*4820*/  HFMA2 R0, -RZ, RZ, 0, 5.9604644775390625e-08 ;  /* 0x00000001ff007431 */ /* 0x000fe200000001ff */
[----:B------:R-:W-:-:S05]  /*4830*/  UMOV UR4, 0x40 ;  /* 0x0000004000047882 */ /* 0x000fca0000000000 */
[----:B------:R-:W-:Y:S01]  /*4840*/  UVIRTCOUNT.DEALLOC.SMPOOL 0x80 ;  /* 0x000000800000784c */ /* 0x000fe20000000000 */
[----:B------:R-:W-:Y:S02]  /*4850*/  UISETP.NE.AND UP1, UPT, UR35, URZ, UPT ;  /* 0x000000ff2300728c */ /* 0x000fe4000bf25270 */
[----:B-1----:R-:W-:-:S09]  /*4860*/  ULEA UR8, UR8, UR4, 0x18 ;  /* 0x0000000408087291 */ /* 0x002fd2000f8ec0ff */
[----:B------:R1:W-:Y:S01]  /*4870*/  @P0 STS.U8 [UR8+0x1c], R0 ;  /* 0x00001c00ff000988 */ /* 0x0003e20008000008 */
[----:B------:R-:W-:Y:S05]  /*4880*/  BRA.U UP1, `(.L_x_88) ;  /* 0x0000000101a07547 */ /* 0x000fea000b800000 */
[----:B------:R-:W-:Y:S01]  /*4890*/  UIADD3 UR7, UPT, UPT, UR17, 0x190, URZ ;  /* 0x0000019011077890 */ /* 0x000fe2000fffe0ff */
[----:B------:R-:W-:-:S03]  /*48a0*/  SHF.L.U32 R3, R9, 0x1f, RZ ;  /* 0x0000001f09037819 */ /* 0x000fc600000006ff */
[----:B------:R-:W-:-:S09]  /*48b0*/  ULEA UR4, UR24, UR7, 0x3 ;  /* 0x0000000718047291 */ /* 0x000fd2000f8e18ff */
[----:B------:R-:W2:Y:S02]  /*48c0*/  SYNCS.PHASECHK.TRANS64.TRYWAIT P0, [UR4], R3 ;  /* 0x00000003ff0075a7 */ /* 0x000ea40008001104 */
[----:B--2---:R-:W-:Y:S05]  /*48d0*/  @!P0 BRA `(.L_x_89) ;  /* 0x0000006800a48947 */ /* 0x004fea0003800000 */
.L_x_203:
        /* <DEDUP_REMOVED lines=9> */
.L_x_205:
        /* <DEDUP_REMOVED lines=9> */
.L_x_207:
[----:B------:R-:W-:-:S04]  /*4a00*/  UIADD3 UR4, UPT, UPT, UR4, 0x1, URZ ;  /* 0x0000000104047890 */ /* 0x000fc8000fffe0ff */
[----:B------:R-:W-:-:S04]  /*4a10*/  UISETP.NE.AND UP0, UPT, UR4, 0x4, UPT ;  /* 0x000000040400788c */ /* 0x000fc8000bf05270 */
[----:B------:R-:W-:Y:S02]  /*4a20*/  USEL UR5, URZ, 0x1, UP0 ;  /* 0x00000001ff057887 */ /* 0x000fe40008000000 */
[----:B------:R-:W-:-:S04]  /*4a30*/  USEL UR4, UR4, URZ, UP0 ;  /* 0x000000ff04047287 */ /* 0x000fc80008000000 */
[----:B------:R-:W-:Y:S01]  /*4a40*/  ULEA UR4, UR4, UR7, 0x3 ;  /* 0x0000000704047291 */ /* 0x000fe2000f8e18ff */
[----:B-1----:R-:W-:-:S04]  /*4a50*/  LOP3.LUT R3, R2, UR5, RZ, 0x3c, !PT ;  /* 0x0000000502037c12 */ /* 0x002fc8000f8e3cff */
[----:B------:R-:W-:Y:S01]  /*4a60*/  SHF.L.U32 R3, R3, 0x1f, RZ ;  /* 0x0000001f03037819 */ /* 0x000fe200000006ff */
[----:B------:R-:W-:-:S04]  /*4a70*/  IMAD.U32 R0, RZ, RZ, UR4 ;  /* 0x00000004ff007e24 */ /* 0x000fc8000f8e00ff */
[----:B------:R1:W2:Y:S03]  /*4a80*/  SYNCS.PHASECHK.TRANS64.TRYWAIT P0, [R0+URZ], R3 ;  /* 0x00000003000075a7 */ /* 0x0002a600080011ff */
[----:B--2---:R-:W-:Y:S05]  /*4a90*/  @!P0 NANOSLEEP.SYNCS 0x989680 ;  /* 0x009896800000895d */ /* 0x004fea0003900000 */
[----:B------:R-:W2:Y:S02]  /*4aa0*/  @!P0 SYNCS.PHASECHK.TRANS64 P0, [R0+URZ], R3 ;  /* 0x00000003000085a7 */ /* 0x000ea400080010ff */
[----:B--2---:R-:W-:Y:S05]  /*4ab0*/  @P0 BRA `(.L_x_92) ;  /* 0x0000000000200947 */ /* 0x004fea0003800000 */
.L_x_93:
[----:B--2---:R2:W4:Y:S02]  /*4ac0*/  SYNCS.PHASECHK.TRANS64.TRYWAIT P0, [R0+URZ], R3 ;  /* 0x00000003000075a7 */ /* 0x00452400080011ff */
[----:B----4-:R-:W-:Y:S05]  /*4ad0*/  @!P0 NANOSLEEP.SYNCS 0x989680 ;  /* 0x009896800000895d */ /* 0x010fea0003900000 */
[----:B------:R-:W4:Y:S02]  /*4ae0*/  @!P0 SYNCS.PHASECHK.TRANS64 P0, [R0+URZ], R3 ;  /* 0x00000003000085a7 */ /* 0x000f2400080010ff */
[----:B----4-:R-:W-:Y:S05]  /*4af0*/  @!P0 BRA `(.L_x_93) ;  /* 0xfffffffc00f08947 */ /* 0x010fea000383ffff */
[----:B------:R-:W-:Y:S05]  /*4b00*/  BRA `(.L_x_92) ;  /* 0x00000000000c7947 */ /* 0x000fea0003800000 */
.L_x_88:
[----:B------:R-:W-:-:S04]  /*4b10*/  UIADD3 UR4, UPT, UPT, UR17, 0x1d0, URZ ;  /* 0x000001d011047890 */ /* 0x000fc8000fffe0ff */
[----:B------:R-:W-:-:S09]  /*4b20*/  UPRMT UR4, UR34, 0x654, UR4 ;  /* 0x0000065422047896 */ /* 0x000fd20008000004 */
[----:B------:R-:W-:Y:S03]  /*4b30*/  SYNCS.ARRIVE.TRANS64.RED.A1T0 RZ, [UR4], RZ ;  /* 0x000000ffffff79a7 */ /* 0x000fe60008100404 */
.L_x_92:
[----:B-12---:R-:W-:Y:S01]  /*4b40*/  SHF.L.U32 R3, RZ, 0x1f, RZ ;  /* 0x0000001fff037819 */ /* 0x006fe200000006ff */
[----:B------:R-:W-:Y:S01]  /*4b50*/  UIADD3 UR4, UPT, UPT, UR17, 0x1d0, URZ ;  /* 0x000001d011047890 */ /* 0x000fe2000fffe0ff */
[----:B------:R-:W-:Y:S02]  /*4b60*/  PLOP3.LUT P0, PT, PT, PT, UP1, 0x80, 0x8 ;  /* 0x000000000008781c */ /* 0x000fe40003f0f018 */
[----:B------:R-:W1:Y:S02]  /*4b70*/  SYNCS.PHASECHK.TRANS64.TRYWAIT P1, [UR17+0x1d0], R3 ;  /* 0x0001d003ff0075a7 */ /* 0x000e640008021111 */
[----:B-1----:R-:W-:Y:S09]  /*4b80*/  @!P1 BRA `(.L_x_94) ;  /* 0x0000006800409947 */ /* 0x002ff20003800000 */
.L_x_209:
[----:B------:R-:W-:Y:S01]  /*4b90*/  @!UP1 UPRMT UR4, UR34, 0x654, UR4 ;  /* 0x0000065422049896 */ /* 0x000fe20008000004 */
[----:B------:R-:W-:Y:S01]  /*4ba0*/  UMOV UR5, 0xffff ;  /* 0x0000ffff00057882 */ /* 0x000fe20000000000 */
[----:B------:R-:W-:-:S07]  /*4bb0*/  UMOV UR6, 0x1 ;  /* 0x0000000100067882 */ /* 0x000fce0000000000 */
[----:B------:R-:W-:Y:S01]  /*4bc0*/  @!P0 SYNCS.ARRIVE.TRANS64.RED.A1T0 RZ, [UR4], RZ ;  /* 0x000000ffffff89a7 */ /* 0x000fe20008100404 */
[----:B------:R-:W-:Y:S01]  /*4bd0*/  NOP ;  /* 0x0000000000007918 */ /* 0x000fe20000000000 */
[----:B-1----:R-:W1:Y:S01]  /*4be0*/  LDS R0, [UR8+0x14] ;  /* 0x00001408ff007984 */ /* 0x002e620008000800 */
[----:B------:R-:W-:-:S04]  /*4bf0*/  ULOP3.LUT UR4, UR32, 0xffff, URZ, 0xc0, !UPT ;  /* 0x0000ffff20047892 */ /* 0x000fc8000f8ec0ff */
[----:B------:R-:W-:-:S04]  /*4c00*/  USHF.R.U32.HI UR4, URZ, 0x5, UR4 ;  /* 0x00000005ff047899 */ /* 0x000fc80008011604 */
[----:B------:R-:W-:Y:S02]  /*4c10*/  USHF.L.U32 UR5, UR5, UR4, URZ ;  /* 0x0000000405057299 */ /* 0x000fe400080006ff */
[----:B------:R-:W-:-:S04]  /*4c20*/  USHF.L.U32 UR4, UR6, UR4, URZ ;  /* 0x0000000406047299 */ /* 0x000fc800080006ff */
[----:B-1----:R-:W-:-:S04]  /*4c30*/  LOP3.LUT R0, R0, UR5, RZ, 0xc0, !PT ;  /* 0x0000000500007c12 */ /* 0x002fc8000f8ec0ff */
[----:B------:R-:W-:-:S13]  /*4c40*/  ISETP.NE.AND P0, PT, R0, UR5, PT ;  /* 0x0000000500007c0c */ /* 0x000fda000bf05270 */
[----:B------:R-:W-:Y:S05]  /*4c50*/  @P0 BRA `(.L_x_95) ;  /* 0x0000000000580947 */ /* 0x000fea0003800000 */
[----:B------:R-:W1:Y:S02]  /*4c60*/  LDS R0, [UR8+0x18] ;  /* 0x00001808ff007984 */ /* 0x000e640008000800 */
[----:B-1----:R-:W-:-:S04]  /*4c70*/  LOP3.LUT R0, R0, UR4, RZ, 0xc0, !PT ;  /* 0x0000000400007c12 */ /* 0x002fc8000f8ec0ff */
[----:B------:R-:W-:-:S13]  /*4c80*/  ISETP.NE.AND P0, PT, R0, UR4, PT ;  /* 0x0000000400007c0c */ /* 0x000fda000bf05270 */
[----:B------:R-:W-:Y:S05]  /*4c90*/  @P0 BRA `(.L_x_96) ;  /* 0x00000000003c0947 */ /* 0x000fea0003800000 */
[----:B------:R-:W1:Y:S01]  /*4ca0*/  S2R R2, SR_LANEID ;  /* 0x0000000000027919 */ /* 0x000e620000000000 */
[----:B------:R-:W-:Y:S01]  /*4cb0*/  ULOP3.LUT UR5, URZ, UR5, URZ, 0x33, !UPT ;  /* 0x00000005ff057292 */ /* 0x000fe2000f8e33ff */
[----:B------:R-:W-:Y:S01]  /*4cc0*/  LOP3.LUT R4, RZ, UR4, RZ, 0x33, !PT ;  /* 0x00000004ff047c12 */ /* 0x000fe2000f8e33ff */
[----:B------:R-:W-:Y:S02]  /*4cd0*/  VOTEU.ANY UR4, UPT, PT ;  /* 0x0000000000047886 */ /* 0x000fe400038e0100 */
[----:B------:R-:W-:Y:S01]  /*4ce0*/  UFLO.U32 UR4, UR4 ;  /* 0x00000004000472bd */ /* 0x000fe200080e0000 */
[----:B------:R-:W2:Y:S01]  /*4cf0*/  REDUX UR6, R4 ;  /* 0x00000000040673c4 */ /* 0x000ea20000000000 */
[----:B------:R-:W-:-:S06]  /*4d00*/  IMAD.U32 R0, RZ, RZ, UR5 ;  /* 0x00000005ff007e24 */ /* 0x000fcc000f8e00ff */
[----:B------:R4:W-:Y:S01]  /*4d10*/  UTCATOMSWS.AND URZ, UR5 ;  /* 0x0000000500ff79e3 */ /* 0x0009e20008000000 */
[----:B------:R-:W3:Y:S01]  /*4d20*/  REDUX UR7, R0 ;  /* 0x00000000000773c4 */ /* 0x000ee20000000000 */
[----:B-1----:R-:W-:Y:S01]  /*4d30*/  ISETP.EQ.U32.AND P0, PT, R2, UR4, PT ;  /* 0x0000000402007c0c */ /* 0x002fe2000bf02070 */
[----:B--2---:R-:W-:Y:S01]  /*4d40*/  IMAD.U32 R2, RZ, RZ, UR6 ;  /* 0x00000006ff027e24 */ /* 0x004fe2000f8e00ff */
[----:B---3--:R-:W-:-:S11]  /*4d50*/  MOV R3, UR7 ;  /* 0x0000000700037c02 */ /* 0x008fd60008000f00 */
[----:B------:R4:W-:Y:S04]  /*4d60*/  @P0 ATOMS.AND RZ, [UR8+0x14], R3 ;  /* 0x00001403ffff098c */ /* 0x0009e8000a800008 */
[----:B------:R4:W-:Y:S01]  /*4d70*/  @P0 ATOMS.AND RZ, [UR8+0x18], R2 ;  /* 0x00001802ffff098c */ /* 0x0009e2000a800008 */
[----:B------:R-:W-:Y:S05]  /*4d80*/  BRA `(.L_x_97) ;  /* 0x0000000000147947 */ /* 0x000fea0003800000 */
.L_x_96:
[----:B------:R-:W-:Y:S02]  /*4d90*/  MOV R2, 0x4db0 ;  /* 0x00004db000027802 */ /* 0x000fe40000000f00 */
[----:B---3-5:R-:W-:Y:S05]  /*4da0*/  CALL.REL.NOINC `($__internal_0_$__cuda_sm10x_tcgen05_guardrail_trap_col_being_dealloced_not_returned_by_alloc) ;  /* 0x0000006c001c7944 */ /* 0x028fea0003c00000 */
[----:B------:R-:W-:Y:S05]  /*4db0*/  BRA `(.L_x_97) ;  /* 0x0000000000087947 */ /* 0x000fea0003800000 */
.L_x_95:
[----:B------:R-:W-:Y:S02]  /*4dc0*/  MOV R2, 0x4de0 ;  /* 0x00004de000027802 */ /* 0x000fe40000000f00 */
[----:B---3-5:R-:W-:Y:S05]  /*4dd0*/  CALL.REL.NOINC `($__internal_2_$__cuda_sm10x_tcgen05_guardrail_trap_unallocated_columns_being_dealloced) ;  /* 0x0000006c00287944 */ /* 0x028fea0003c00000 */
.L_x_97:
[----:B------:R-:W-:Y:S01]  /*4de0*/  NOP ;  /* 0x0000000000007918 */ /* 0x000fe20000000000 */
[----:B----4-:R-:W-:Y:S05]  /*4df0*/  EXIT ;  /* 0x000000000000794d */ /* 0x010fea0003800000 */
.L_x_68:
[----:B------:R-:W-:-:S09]  /*4e00*/  UISETP.NE.OR UP0, UPT, UR22, 0x3, !UP3 ;  /* 0x000000031600788c */ /* 0x000fd2000df05670 */
[----:B------:R-:W-:Y:S05]  /*4e10*/  BRA.U UP0, `(.L_x_98) ;  /* 0x0000001100c07547 */ /* 0x000fea000b800000 */
[----:B------:R-:W1:Y:S01]  /*4e20*/  LDCU UR31, c[0x0][0x370] ;  /* 0x00006e00ff1f77ac */ /* 0x000e620008000800 */
[----:B------:R-:W2:Y:S01]  /*4e30*/  LDC.64 R16, c[0x0][0x348] ;  /* 0x0000d200ff107b82 */ /* 0x000ea20000000a00 */
[----:B------:R-:W-:Y:S02]  /*4e40*/  HFMA2 R13, -RZ, RZ, 0, 0 ;  /* 0x00000000ff0d7431 */ /* 0x000fe400000001ff */
[----:B------:R-:W-:Y:S01]  /*4e50*/  IMAD.MOV.U32 R15, RZ, RZ, 0x1 ;  /* 0x00000001ff0f7424 */ /* 0x000fe200078e00ff */
[----:B------:R-:W1:Y:S01]  /*4e60*/  LDCU.128 UR48, c[0x0][0xb10] ;  /* 0x00016200ff3077ac */ /* 0x000e620008000c00 */
[----:B------:R-:W-:Y:S01]  /*4e70*/  IMAD.MOV.U32 R14, RZ, RZ, RZ ;  /* 0x000000ffff0e7224 */ /* 0x000fe200078e00ff */
[----:B------:R-:W-:Y:S01]  /*4e80*/  MOV R7, 0x1000 ;  /* 0x0000100000077802 */ /* 0x000fe20000000f00 */
[----:B------:R-:W3:Y:S01]  /*4e90*/  LDCU UR30, c[0x0][0x374] ;  /* 0x00006e80ff1e77ac */ /* 0x000ee20008000800 */
[----:B------:R-:W4:Y:S01]  /*4ea0*/  LDC.64 R2, c[0x0][0x888] ;  /* 0x00022200ff027b82 */ /* 0x000f220000000a00 */
[----:B------:R-:W3:Y:S01]  /*4eb0*/  LDCU UR15, c[0x0][0xb0c] ;  /* 0x00016180ff0f77ac */ /* 0x000ee20008000800 */
[----:B------:R-:W2:Y:S06]  /*4ec0*/  LDCU UR54, c[0x0][0xb20] ;  /* 0x00016400ff3677ac */ /* 0x000eac0008000800 */
[----:B------:R-:W4:Y:S01]  /*4ed0*/  LDC.64 R4, c[0x0][0x890] ;  /* 0x00022400ff047b82 */ /* 0x000f220000000a00 */
[----:B------:R-:W2:Y:S01]  /*4ee0*/  LDCU UR4, c[0x0][0xb30] ;  /* 0x00016600ff0477ac */ /* 0x000ea20008000800 */
[----:B------:R-:W-:Y:S01]  /*4ef0*/  UMOV UR21, 0x400 ;  /* 0x0000040000157882 */ /* 0x000fe20000000000 */
[----:B-1----:R-:W-:-:S02]  /*4f00*/  UIMAD.WIDE.U32 UR6, UR31, UR48, URZ ;  /* 0x000000301f0672a5 */ /* 0x002fc4000f8e00ff */
[----:B---3--:R-:W-:Y:S02]  /*4f10*/  UIMAD.WIDE.U32 UR8, UR30, UR51, URZ ;  /* 0x000000331e0872a5 */ /* 0x008fe4000f8e00ff */
[----:B------:R-:W-:Y:S02]  /*4f20*/  ULEA UR21, UR58, UR21, 0x18 ;  /* 0x000000153a157291 */ /* 0x000fe4000f8ec0ff */
[----:B------:R-:W-:Y:S02]  /*4f30*/  UPLOP3.LUT UP2, UPT, UPT, UPT, UPT, 0x40, 0x4 ;  /* 0x000000000004789c */ /* 0x000fe40003f4e870 */
[----:B------:R-:W-:Y:S02]  /*4f40*/  UIADD3 UR37, UPT, UPT, UR21, 0x118, URZ ;  /* 0x0000011815257890 */ /* 0x000fe4000fffe0ff */
[----:B------:R-:W-:Y:S02]  /*4f50*/  UIADD3 UR41, UPT, UPT, UR21, 0x100, URZ ;  /* 0x0000010015297890 */ /* 0x000fe4000fffe0ff */
[----:B------:R-:W-:-:S02]  /*4f60*/  UIADD3 UR33, UPT, UPT, UR21, 0x108, URZ ;  /* 0x0000010815217890 */ /* 0x000fc4000fffe0ff */
[----:B------:R-:W-:Y:S01]  /*4f70*/  UIADD3 UR25, UPT, UPT, UR21, 0x110, URZ ;  /* 0x0000011015197890 */ /* 0x000fe2000fffe0ff */
[----:B------:R-:W-:Y:S01]  /*4f80*/  UMOV UR6, UR7 ;  /* 0x0000000700067c82 */ /* 0x000fe20008000000 */
[----:B------:R-:W-:Y:S01]  /*4f90*/  UMOV UR47, UR9 ;  /* 0x00000009002f7c82 */ /* 0x000fe20008000000 */
[----:B------:R-:W-:Y:S02]  /*4fa0*/  UISETP.GE.AND UP0, UPT, UR45, 0x1, UPT ;  /* 0x000000012d00788c */ /* 0x000fe4000bf06270 */
[----:B------:R-:W-:Y:S01]  /*4fb0*/  UISETP.NE.AND UP4, UPT, UR45, 0x1, UPT ;  /* 0x000000012d00788c */ /* 0x000fe2000bf85270 */
[----:B------:R-:W1:Y:S01]  /*4fc0*/  LDCU.64 UR22, c[0x0][0xb28] ;  /* 0x00016500ff1677ac */ /* 0x000e620008000a00 */
[----:B------:R-:W-:Y:S02]  /*4fd0*/  UISETP.NE.AND UP6, UPT, UR15, 0x1, UPT ;  /* 0x000000010f00788c */ /* 0x000fe4000bfc5270 */
[----:B------:R-:W-:Y:S02]  /*4fe0*/  UISETP.NE.AND UP5, UPT, UR50, 0x1, UPT ;  /* 0x000000013200788c */ /* 0x000fe4000bfa5270 */
[----:B------:R-:W-:-:S02]  /*4ff0*/  UPRMT UR37, UR58, 0x654, UR37 ;  /* 0x000006543a257896 */ /* 0x000fc40008000025 */
[----:B------:R-:W-:Y:S02]  /*5000*/  USHF.R.U32.HI UR52, URZ, UR49, UR6 ;  /* 0x00000031ff347299 */ /* 0x000fe40008011606 */
[----:B------:R-:W-:Y:S02]  /*5010*/  UPRMT UR46, UR58, 0x654, UR41 ;  /* 0x000006543a2e7896 */ /* 0x000fe40008000029 */
[----:B------:R-:W-:Y:S02]  /*5020*/  UPRMT UR39, UR58, 0x654, UR33 ;  /* 0x000006543a277896 */ /* 0x000fe40008000021 */
[----:B------:R-:W-:Y:S02]  /*5030*/  UPRMT UR38, UR58, 0x654, UR25 ;  /* 0x000006543a267896 */ /* 0x000fe40008000019 */
[----:B--2---:R-:W-:Y:S02]  /*5040*/  USHF.R.U32.HI UR47, URZ, UR54, UR47 ;  /* 0x00000036ff2f7299 */ /* 0x004fe4000801162f */
[----:B------:R-:W-:-:S11]  /*5050*/  UISETP.NE.AND UP3, UPT, UR4, 0x1, UPT ;  /* 0x000000010400788c */ /* 0x000fd6000bf65270 */
.L_x_109:
[C---:B------:R-:W-:Y:S02]  /*5060*/  LEA R12, R14.reuse, UR21, 0x3 ;  /* 0x000000150e0c7c11 */ /* 0x040fe4000f8e18ff */
[----:B------:R-:W-:Y:S02]  /*5070*/  SHF.L.U32 R9, R13, 0x1f, RZ ;  /* 0x0000001f0d097819 */ /* 0x000fe400000006ff */
[----:B------:R-:W-:Y:S02]  /*5080*/  LEA R10, R14, UR21, 0x4 ;  /* 0x000000150e0a7c11 */ /* 0x000fe4000f8e20ff */
[----:B------:R-:W2:Y:S02]  /*5090*/  SYNCS.PHASECHK.TRANS64.TRYWAIT P0, [R12+URZ+0x150], R9 ;  /* 0x000150090c0075a7 */ /* 0x000ea400080011ff */
[----:B--23--:R-:W-:Y:S05]  /*50a0*/  @!P0 BRA `(.L_x_99) ;  /* 0x0000006400108947 */ /* 0x00cfea0003800000 */
.L_x_210:
[----:B--2---:R-:W2:Y:S01]  /*50b0*/  LDS.128 R8, [R10+0x1e0] ;  /* 0x0001e0000a087984 */ /* 0x004ea20000000c00 */
[----:B------:R-:W-:Y:S01]  /*50c0*/  UISETP.GE.AND UP0, UPT, UR45, 0x1, UPT ;  /* 0x000000012d00788c */ /* 0x000fe2000bf06270 */
[----:B------:R-:W-:Y:S01]  /*50d0*/  @!PT LDS RZ, [RZ] ;  /* 0x00000000fffff984 */ /* 0x000fe20000000800 */
[----:B------:R-:W-:Y:S01]  /*50e0*/  @!PT LDS RZ, [RZ] ;  /* 0x00000000fffff984 */ /* 0x000fe20000000800 */
[----:B------:R-:W-:Y:S01]  /*50f0*/  @!PT LDS RZ, [RZ] ;  /* 0x00000000fffff984 */ /* 0x000fe20000000800 */
[----:B------:R-:W-:Y:S01]  /*5100*/  @!PT LDS RZ, [RZ] ;  /* 0x00000000fffff984 */ /* 0x000fe20000000800 */
[----:B------:R3:W-:Y:S06]  /*5110*/  MEMBAR.ALL.CTA ;  /* 0x0000000000007992 */ /* 0x0007ec0000008000 */
[----:B---3--:R-:W3:Y:S01]  /*5120*/  FENCE.VIEW.ASYNC.S ;  /* 0x00000000000073c6 */ /* 0x008ee20000000000 */
[----:B--2---:R-:W-:Y:S11]  /*5130*/  LOP3.LUT P0, RZ, R10, 0x1, RZ, 0xc0, !PT ;  /* 0x000000010aff7812 */ /* 0x004ff6000780c0ff */
[----:B------:R-:W-:Y:S02]  /*5140*/  @!UPT UIADD3 URZ, UPT, UPT, URZ, URZ, URZ ;  /* 0x000000fffffff290 */ /* 0x000fe4000fffe0ff */
[----:B---3--:R-:W-:Y:S01]  /*5150*/  VOTEU.ANY UP1, P0 ;  /* 0x0000000000ff7886 */ /* 0x008fe20000020100 */
[----:B------:R-:W-:Y:S11]  /*5160*/  PLOP3.LUT P0, PT, PT, PT, UP1, 0x80, 0x8 ;  /* 0x000000000008781c */ /* 0x000ff60003f0f018 */
[----:B------:R-:W-:Y:S02]  /*5170*/  @!UPT UIADD3 URZ, UPT, UPT, URZ, URZ, URZ ;  /* 0x000000fffffff290 */ /* 0x000fe4000fffe0ff */
[----:B------:R-:W-:Y:S02]  /*5180*/  @P0 SHF.R.U32.HI R0, RZ, 0x10, R9 ;  /* 0x00000010ff000819 */ /* 0x000fe40000011609 */
[----:B------:R-:W-:Y:S02]  /*5190*/  @P0 MOV R6, R8 ;  /* 0x0000000800060202 */ /* 0x000fe40000000f00 */
[----:B------:R-:W-:Y:S01]  /*51a0*/  @P0 R2UR UR4, R0 ;  /* 0x00000000000402ca */ /* 0x000fe200000e0000 */
[----:B------:R-:W-:Y:S01]  /*51b0*/  VIADD R0, R12, 0x160 ;  /* 0x000001600c007836 */ /* 0x000fe20000000000 */
[----:B------:R-:W-:Y:S02]  /*51c0*/  @P0 LOP3.LUT R8, R9, 0xffff, RZ, 0xc0, !PT ;  /* 0x0000ffff09080812 */ /* 0x000fe400078ec0ff */
[----:B------:R-:W-:Y:S02]  /*51d0*/  @P0 R2UR UR6, R6 ;  /* 0x00000000060602ca */ /* 0x000fe400000e0000 */
[----:B------:R-:W-:Y:S02]  /*51e0*/  PRMT R0, RZ, 0x654, R0 ;  /* 0x00000654ff007816 */ /* 0x000fe40000000000 */
[----:B------:R-:W-:Y:S02]  /*51f0*/  @P0 R2UR UR5, R8 ;  /* 0x00000000080502ca */ /* 0x000fe400000e0000 */
[----:B------:R2:W-:Y:S03]  /*5200*/  SYNCS.ARRIVE.TRANS64.RED.A1T0 RZ, [R0+URZ], RZ ;  /* 0x000000ff00ff79a7 */ /* 0x0005e600081004ff */
[----:B------:R-:W-:Y:S04]  /*5210*/  @UP1 UMOV UR29, UR4 ;  /* 0x00000004001d1c82 */ /* 0x000fe80008000000 */
[----:B------:R-:W-:Y:S04]  /*5220*/  @UP1 UMOV UR14, UR6 ;  /* 0x00000006000e1c82 */ /* 0x000fe80008000000 */
[----:B------:R-:W-:Y:S01]  /*5230*/  @UP1 UMOV UR13, UR5 ;  /* 0x00000005000d1c82 */ /* 0x000fe20008000000 */
[----:B------:R-:W-:Y:S05]  /*5240*/  BRA.U !UP0, `(.L_x_100) ;  /* 0x0000000108a47547 */ /* 0x000fea000b800000 */
[----:B------:R-:W-:Y:S02]  /*5250*/  UIMAD.WIDE.U32 UR16, UR13, UR51, URZ ;  /* 0x000000330d1072a5 */ /* 0x000fe4000f8e00ff */
[----:B------:R-:W-:Y:S02]  /*5260*/  UIMAD.WIDE.U32 UR18, UR14, UR48, URZ ;  /* 0x000000300e1272a5 */ /* 0x000fe4000f8e00ff */
[----:B------:R-:W-:Y:S02]  /*5270*/  USEL UR4, UR30, UR47, !UP5 ;  /* 0x0000002f1e047287 */ /* 0x000fe4000e800000 */
[----:B------:R-:W-:Y:S02]  /*5280*/  USEL UR7, UR31, UR52, !UP6 ;  /* 0x000000341f077287 */ /* 0x000fe4000f000000 */
[----:B-1----:R-:W-:Y:S02]  /*5290*/  UIMAD.WIDE.U32 UR8, UR4, UR22, URZ ;  /* 0x00000016040872a5 */ /* 0x002fe4000f8e00ff */
[----:B------:R-:W-:Y:S01]  /*52a0*/  UIMAD.WIDE.U32 UR10, UR7, UR22, URZ ;  /* 0x00000016070a72a5 */ /* 0x000fe2000f8e00ff */
[----:B------:R-:W-:Y:S02]  /*52b0*/  UMOV UR5, UR17 ;  /* 0x0000001100057c82 */ /* 0x000fe40008000000 */
[----:B------:R-:W-:Y:S03]  /*52c0*/  USHF.R.U32.HI UR6, URZ, UR54, UR5 ;  /* 0x00000036ff067299 */ /* 0x000fe60008011605 */
[----:B------:R-:W-:Y:S01]  /*52d0*/  UMOV UR5, UR19 ;  /* 0x0000001300057c82 */ /* 0x000fe20008000000 */
[----:B------:R-:W-:Y:S02]  /*52e0*/  USEL UR6, UR13, UR6, !UP5 ;  /* 0x000000060d067287 */ /* 0x000fe4000e800000 */
[----:B------:R-:W-:Y:S03]  /*52f0*/  USHF.R.U32.HI UR12, URZ, UR49, UR5 ;  /* 0x00000031ff0c7299 */ /* 0x000fe60008011605 */
[----:B------:R-:W-:Y:S02]  /*5300*/  UMOV UR5, UR9 ;  /* 0x0000000900057c82 */ /* 0x000fe40008000000 */
[----:B------:R-:W-:Y:S03]  /*5310*/  @UP4 USHF.R.U32.HI UR4, URZ, UR23, UR5 ;  /* 0x00000017ff044299 */ /* 0x000fe60008011605 */
[----:B------:R-:W-:Y:S01]  /*5320*/  UMOV UR5, UR11 ;  /* 0x0000000b00057c82 */ /* 0x000fe20008000000 */
[----:B------:R-:W-:Y:S02]  /*5330*/  UIMAD UR4, UR45, UR4, URZ ;  /* 0x000000042d0472a4 */ /* 0x000fe4000f8e02ff */
[----:B------:R-:W-:Y:S02]  /*5340*/  @UP4 USHF.R.U32.HI UR7, URZ, UR23, UR5 ;  /* 0x00000017ff074299 */ /* 0x000fe40008011605 */
[----:B------:R-:W-:Y:S02]  /*5350*/  UIMAD.WIDE.U32 UR10, UR6, UR22, URZ ;  /* 0x00000016060a72a5 */ /* 0x000fe4000f8e00ff */
[----:B------:R-:W-:Y:S02]  /*5360*/  USEL UR5, UR14, UR12, !UP6 ;  /* 0x0000000c0e057287 */ /* 0x000fe4000f000000 */
[----:B------:R-:W-:Y:S02]  /*5370*/  UIMAD UR8, UR45, UR7, URZ ;  /* 0x000000072d0872a4 */ /* 0x000fe4000f8e02ff */
[----:B------:R-:W-:Y:S03]  /*5380*/  UISETP.GE.AND UP0, UPT, UR6, UR4, UPT ;  /* 0x000000040600728c */ /* 0x000fe6000bf06270 */
[----:B------:R-:W-:Y:S01]  /*5390*/  UMOV UR4, UR11 ;  /* 0x0000000b00047c82 */ /* 0x000fe20008000000 */
[----:B------:R-:W-:Y:S02]  /*53a0*/  UISETP.GE.OR UP0, UPT, UR5, UR8, UP0 ;  /* 0x000000080500728c */ /* 0x000fe40008706670 */
[----:B------:R-:W-:Y:S02]  /*53b0*/  USHF.R.U32.HI UR4, URZ, UR23, UR4 ;  /* 0x00000017ff047299 */ /* 0x000fe40008011604 */
[----:B------:R-:W-:Y:S02]  /*53c0*/  UIMAD.WIDE.U32 UR8, UR5, UR22, URZ ;  /* 0x00000016050872a5 */ /* 0x000fe4000f8e00ff */
[----:B------:R-:W-:Y:S04]  /*53d0*/  USEL UR10, UR6, UR4, !UP4 ;  /* 0x00000004060a7287 */ /* 0x000fe8000e000000 */
[----:B------:R-:W-:Y:S01]  /*53e0*/  UIADD3 UR11, UPT, UPT, -UR10, URZ, URZ ;  /* 0x000000ff0a0b7290 */ /* 0x000fe2000fffe1ff */
[----:B------:R-:W-:Y:S02]  /*53f0*/  @!UP0 UMOV UR4, UR9 ;  /* 0x0000000900048c82 */ /* 0x000fe40008000000 */
[----:B------:R-:W-:Y:S02]  /*5400*/  @!UP0 USHF.R.U32.HI UR4, URZ, UR23, UR4 ;  /* 0x00000017ff048299 */ /* 0x000fe40008011604 */
[----:B------:R-:W-:Y:S02]  /*5410*/  UIMAD UR8, UR45, UR11, UR6 ;  /* 0x0000000b2d0872a4 */ /* 0x000fe4000f8e0206 */
[----:B------:R-:W-:Y:S04]  /*5420*/  @!UP0 USEL UR4, UR5, UR4, !UP4 ;  /* 0x0000000405048287 */ /* 0x000fe8000e000000 */
[----:B------:R-:W-:Y:S02]  /*5430*/  @!UP0 UIMAD UR7, UR7, UR8, UR4 ;  /* 0x00000008070782a4 */ /* 0x000fe4000f8e0204 */
[----:B------:R-:W-:Y:S02]  /*5440*/  @!UP0 UIADD3 UR9, UPT, UPT, UR10, -UR4, URZ ;  /* 0x800000040a098290 */ /* 0x000fe4000fffe0ff */
[----:B------:R-:W-:Y:S02]  /*5450*/  UIADD3 UR8, UPT, UPT, -UR6, URZ, URZ ;  /* 0x000000ff06087290 */ /* 0x000fe4000fffe1ff */
[----:B------:R-:W-:Y:S02]  /*5460*/  UIADD3 UR4, UPT, UPT, -UR5, URZ, URZ ;  /* 0x000000ff05047290 */ /* 0x000fe4000fffe1ff */
[----:B------:R-:W-:Y:S03]  /*5470*/  @!UP0 UIMAD UR6, UR9, UR45, UR5 ;  /* 0x0000002d090682a4 */ /* 0x000fe6000f8e0205 */
[----:B------:R-:W-:Y:S01]  /*5480*/  @!UP0 UMOV UR5, UR7 ;  /* 0x0000000700058c82 */ /* 0x000fe20008000000 */
[----:B------:R-:W-:Y:S02]  /*5490*/  UIMAD UR7, UR15, UR4, UR14 ;  /* 0x000000040f0772a4 */ /* 0x000fe4000f8e020e */
[----:B------:R-:W-:Y:S02]  /*54a0*/  UIMAD UR4, UR50, UR8, UR13 ;  /* 0x00000008320472a4 */ /* 0x000fe4000f8e020d */
[----:B------:R-:W-:Y:S02]  /*54b0*/  UIMAD UR14, UR5, UR15, UR7 ;  /* 0x0000000f050e72a4 */ /* 0x000fe4000f8e0207 */
[----:B------:R-:W-:Y:S11]  /*54c0*/  UIMAD UR13, UR6, UR50, UR4 ;  /* 0x00000032060d72a4 */ /* 0x000ff6000f8e0204 */
[----:B------:R-:W-:Y:S01]  /*54d0*/  @!UPT UIADD3 URZ, UPT, UPT, URZ, URZ, URZ ;  /* 0x000000fffffff290 */ /* 0x000fe2000fffe0ff */
.L_x_100:
[----:B------:R-:W3:Y:S01]  /*54e0*/  @!UP3 LDCU.128 UR8, c[0x0][0xb10] ;  /* 0x00016200ff08b7ac */ /* 0x000ee20008000c00 */
[C---:B----4-:R-:W-:Y:S02]  /*54f0*/  ISETP.NE.U32.AND P1, PT, R4.reuse, RZ, PT ;  /* 0x000000ff0400720c */ /* 0x050fe40003f25070 */
[----:B------:R-:W-:Y:S02]  /*5500*/  ISETP.NE.U32.AND P0, PT, R4, RZ, PT ;  /* 0x000000ff0400720c */ /* 0x000fe40003f05070 */
[C---:B------:R-:W-:Y:S02]  /*5510*/  ISETP.NE.AND.EX P1, PT, R5.reuse, RZ, PT, P1 ;  /* 0x000000ff0500720c */ /* 0x040fe40003f25310 */
[----:B------:R-:W-:Y:S01]  /*5520*/  ISETP.NE.AND.EX P0, PT, R5, RZ, PT, P0 ;  /* 0x000000ff0500720c */ /* 0x000fe20003f05300 */
[----:B------:R-:W4:Y:S01]  /*5530*/  @!UP3 LDCU UR5, c[0x0][0xb0c] ;  /* 0x00016180ff05b7ac */ /* 0x000f220008000800 */
[----:B------:R-:W-:Y:S01]  /*5540*/  SHF.L.U32 R9, R15, 0x1f, RZ ;  /* 0x0000001f0f097819 */ /* 0x000fe200000006ff */
[----:B------:R-:W-:Y:S02]  /*5550*/  USHF.L.U32 UR42, UR26, 0x8, URZ ;  /* 0x000000081a2a7899 */ /* 0x000fe400080006ff */
[----:B------:R-:W-:Y:S02]  /*5560*/  USHF.L.U32 UR43, UR20, 0x6, URZ ;  /* 0x00000006142b7899 */ /* 0x000fe400080006ff */
[----:B---3--:R-:W-:Y:S07]  /*5570*/  UIMAD.WIDE.U32 UR6, UR14, UR8, URZ ;  /* 0x000000080e0672a5 */ /* 0x008fee000f8e00ff */
[----:B------:R-:W-:Y:S01]  /*5580*/  @!UP3 UMOV UR4, UR7 ;  /* 0x000000070004bc82 */ /* 0x000fe20008000000 */
[----:B----4-:R-:W-:Y:S02]  /*5590*/  @!UP3 UISETP.NE.AND UP0, UPT, UR5, 0x1, UPT ;  /* 0x000000010500b88c */ /* 0x010fe4000bf05270 */
[----:B------:R-:W-:Y:S02]  /*55a0*/  @!UP3 USHF.R.U32.HI UR4, URZ, UR9, UR4 ;  /* 0x00000009ff04b299 */ /* 0x000fe40008011604 */
[----:B------:R-:W-:Y:S02]  /*55b0*/  UIMAD.WIDE.U32 UR6, UR13, UR11, URZ ;  /* 0x0000000b0d0672a5 */ /* 0x000fe4000f8e00ff */
[----:B------:R-:W-:Y:S02]  /*55c0*/  @!UP3 USEL UR8, UR14, UR4, !UP0 ;  /* 0x000000040e08b287 */ /* 0x000fe4000c000000 */
[----:B------:R-:W-:Y:S03]  /*55d0*/  @!UP3 UISETP.NE.AND UP0, UPT, UR10, 0x1, UPT ;  /* 0x000000010a00b88c */ /* 0x000fe6000bf05270 */
[----:B------:R-:W-:Y:S02]  /*55e0*/  @!UP3 UMOV UR6, UR7 ;  /* 0x000000070006bc82 */ /* 0x000fe40008000000 */
[----:B------:R-:W3:Y:S02]  /*55f0*/  @!UP3 LDCU UR4, c[0x0][0xb20] ;  /* 0x00016400ff04b7ac */ /* 0x000ee40008000800 */
[----:B---3--:R-:W-:Y:S04]  /*5600*/  @!UP3 USHF.R.U32.HI UR6, URZ, UR4, UR6 ;  /* 0x00000004ff06b299 */ /* 0x008fe80008011606 */
[----:B------:R-:W-:Y:S04]  /*5610*/  @!UP3 USEL UR6, UR13, UR6, !UP0 ;  /* 0x000000060d06b287 */ /* 0x000fe8000c000000 */
[----:B------:R-:W-:Y:S02]  /*5620*/  @!UP3 UIADD3 UR4, UPT, UPT, -UR8, UR6, URZ ;  /* 0x000000060804b290 */ /* 0x000fe4000fffe1ff */
[----:B------:R-:W-:Y:S02]  /*5630*/  @!UP3 UIADD3 UR6, UPT, UPT, UR8, -UR6, URZ ;  /* 0x800000060806b290 */ /* 0x000fe4000fffe0ff */
[----:B------:R-:W-:Y:S02]  /*5640*/  @!UP3 UIMAD UR14, UR4, UR5, UR14 ;  /* 0x00000005040eb2a4 */ /* 0x000fe4000f8e020e */
[----:B------:R-:W-:Y:S01]  /*5650*/  @!UP3 UIMAD UR13, UR6, UR10, UR13 ;  /* 0x0000000a060db2a4 */ /* 0x000fe2000f8e020d */
[----:B------:R-:W-:Y:S11]  /*5660*/  BRA.U UP2, `(.L_x_101) ;  /* 0x0000000102107547 */ /* 0x000ff6000b800000 */
[----:B--2---:R-:W-:Y:S04]  /*5670*/  MOV R0, UR53 ;  /* 0x0000003500007c02 */ /* 0x004fe80008000f00 */
[----:B------:R-:W-:Y:S04]  /*5680*/  SHF.L.U32 R11, R0, 0x1f, RZ ;  /* 0x0000001f000b7819 */ /* 0x000fe800000006ff */
[----:B------:R-:W2:Y:S02]  /*5690*/  SYNCS.PHASECHK.TRANS64.TRYWAIT P2, [UR21+0x148], R11 ;  /* 0x0001480bff0075a7 */ /* 0x000ea40008041115 */
[----:B--2---:R-:W-:Y:S05]  /*56a0*/  @!P2 BRA `(.L_x_102) ;  /* 0x0000005c00a4a947 */ /* 0x004fea0003800000 */
.L_x_101:
[----:B------:R-:W-:Y:S05]  /*56b0*/  @!P1 BRA `(.L_x_103) ;  /* 0x0000000000309947 */ /* 0x000fea0003800000 */
[----:B------:R-:W-:Y:S01]  /*56c0*/  ISETP.NE.U32.AND P1, PT, R2, RZ, PT ;  /* 0x000000ff0200720c */ /* 0x000fe20003f25070 */
[----:B------:R-:W3:Y:S01]  /*56d0*/  LDCU.64 UR4, c[0x0][0x358] ;  /* 0x00006b00ff0477ac */ /* 0x000ee20008000a00 */
[----:B------:R-:W-:Y:S02]  /*56e0*/  IMAD.MOV.U32 R90, RZ, RZ, 0x1 ;  /* 0x00000001ff5a7424 */ /* 0x000fe400078e00ff */
[----:B------:R-:W-:Y:S11]  /*56f0*/  ISETP.NE.AND.EX P1, PT, R3, RZ, PT, P1 ;  /* 0x000000ff0300720c */ /* 0x000ff60003f25310 */
[----:B------:R-:W-:Y:S02]  /*5700*/  @!UPT UIADD3 URZ, UPT, UPT, URZ, URZ, URZ ;  /* 0x000000fffffff290 */ /* 0x000fe4000fffe0ff */
[----:B--2---:R-:W2:Y:S01]  /*5710*/  @P1 LDC.64 R10, c[0x0][0x888] ;  /* 0x00022200ff0a1b82 */ /* 0x004ea20000000a00 */
[----:B------:R-:W-:Y:S04]  /*5720*/  @P1 IMAD R0, R4, UR36, RZ ;  /* 0x0000002404001c24 */ /* 0x000fe8000f8e02ff */
[----:B--2---:R-:W-:Y:S04]  /*5730*/  @P1 IMAD.WIDE R10, R0, 0x4, R10 ;  /* 0x00000004000a1825 */ /* 0x004fe800078e020a */
[----:B------:R-:W-:Y:S01]  /*5740*/  HFMA2 R0, -RZ, RZ, 0, 5.9604644775390625e-08 ;  /* 0x00000001ff007431 */ /* 0x000fe200000001ff */
[----:B---3-5:R3:W5:Y:S04]  /*5750*/  @P1 LDG.E R41, desc[UR4][R10.64] ;  /* 0x000000040a291981 */ /* 0x028768000c1e1900 */
[----:B------:R-:W-:Y:S01]  /*5760*/  @!P1 PRMT R90, R0, 0x7610, R90 ;  /* 0x00007610005a9816 */ /* 0x000fe2000000005a */
[----:B---3--:R-:W4:Y:S06]  /*5770*/  @!P1 LDC R41, c[0x0][0x880] ;  /* 0x00022000ff299b82 */ /* 0x008f2c0000000800 */
.L_x_103:
[----:B----45:R-:W-:Y:S01]  /*5780*/  @!P0 FSETP.EQ.AND P1, PT, R41, RZ, PT ;  /* 0x000000ff2900820b */ /* 0x030fe20003f22000 */
[----:B------:R-:W-:Y:S01]  /*5790*/  @!UPT UIADD3 URZ, UPT, UPT, URZ, URZ, URZ ;  /* 0x000000fffffff290 */ /* 0x000fe2000fffe0ff */
[----:B------:R-:W-:Y:S11]  /*57a0*/  @!P0 BRA `(.L_x_104) ;  /* 0x0000000000188947 */ /* 0x000ff60003800000 */
[----:B------:R-:W-:Y:S02]  /*57b0*/  LOP3.LUT P0, RZ, R90, 0xff, RZ, 0xc0, !PT ;  /* 0x000000ff5aff7812 */ /* 0x000fe4000780c0ff */
[----:B------:R-:W-:Y:S04]  /*57c0*/  ISETP.NE.U32.AND P1, PT, R2, RZ, PT ;  /* 0x000000ff0200720c */ /* 0x000fe80003f25070 */
[----:B------:R-:W-:Y:S04]  /*57d0*/  ISETP.NE.AND.EX P1, PT, R3, RZ, PT, P1 ;  /* 0x000000ff0300720c */ /* 0x000fe80003f25310 */
[----:B------:R-:W-:Y:S03]  /*57e0*/  PLOP3.LUT P1, PT, P1, PT, PT, 0x8, 0x80 ;  /* 0x000000000080781c */ /* 0x000fe60000f2e170 */
[----:B------:R-:W-:Y:S11]  /*57f0*/  @P0 FSETP.EQ.AND P1, PT, R41, RZ, PT ;  /* 0x000000ff2900020b */ /* 0x000ff60003f22000 */
[----:B------:R-:W-:Y:S02]  /*5800*/  @!UPT UIADD3 URZ, UPT, UPT, URZ, URZ, URZ ;  /* 0x000000fffffff290 */ /* 0x000fe4000fffe0ff */
.L_x_104:
[----:B------:R-:W3:Y:S01]  /*5810*/  SYNCS.PHASECHK.TRANS64.TRYWAIT P2, [UR21+0x120], R9 ;  /* 0x00012009ff0075a7 */ /* 0x000ee20008041115 */
[----:B------:R-:W-:Y:S04]  /*5820*/  ELECT P0, URZ, PT ;  /* 0x0000000000ff782f */ /* 0x000fe80003800000 */
[----:B------:R-:W-:Y:S11]  /*5830*/  PLOP3.LUT P1, PT, P1, P0, PT, 0xf2, 0x2f ;  /* 0x00000000002f781c */ /* 0x000ff60000f21e72 */
[----:B------:R-:W-:Y:S02]  /*5840*/  @!UPT UIADD3 URZ, UPT, UPT, URZ, URZ, URZ ;  /* 0x000000fffffff290 */ /* 0x000fe4000fffe0ff */
[----:B------:R-:W-:Y:S05]  /*5850*/  @!P1 IADD3 R8, P0, PT, R16, 0x580, RZ ;  /* 0x0000058010089810 */ /* 0x000fea0007f1e0ff */
[----:B------:R-:W-:Y:S01]  /*5860*/  @!P1 IMAD.X R6, RZ, RZ, R17, P0 ;  /* 0x000000ffff069224 */ /* 0x000fe200000e0611 */
[----:B---3--:R-:W-:Y:S07]  /*5870*/  @!P2 BRA `(.L_x_105) ;  /* 0x0000005c0048a947 */ /* 0x008fee0003800000 */
.L_x_213:
[----:B------:R-:W-:Y:S01]  /*5880*/  @!P1 R2UR UR5, R8 ;  /* 0x00000000080592ca */ /* 0x000fe200000e0000 */
[----:B------:R-:W-:Y:S01]  /*5890*/  VOTEU.ALL UP0, P1 ;  /* 0x0000000000ff7886 */ /* 0x000fe20000800000 */
[----:B------:R-:W-:Y:S01]  /*58a0*/  @!P1 R2UR UR4, R6 ;  /* 0x00000000060492ca */ /* 0x000fe200000e0000 */
[----:B------:R-:W-:Y:S01]  /*58b0*/  UMOV UR6, 0x0 ;  /* 0x0000000000067882 */ /* 0x000fe20000000000 */
[----:B------:R-:W-:Y:S01]  /*58c0*/  UMOV UR7, 0x10000000 ;  /* 0x1000000000077882 */ /* 0x000fe20000000000 */
[----:B------:R-:W-:Y:S01]  /*58d0*/  UMOV UR44, UR36 ;  /* 0x00000024002c7c82 */ /* 0x000fe20008000000 */
[----:B------:R-:W-:Y:S01]  /*58e0*/  @!UP0 UIADD3 UR40, UPT, UPT, UR21, 0x300, URZ ;  /* 0x0000030015288890 */ /* 0x000fe2000fffe0ff */
[----:B--2---:R-:W-:Y:S01]  /*58f0*/  @!P1 IMAD.MOV.U32 R0, RZ, RZ, 0x1000 ;  /* 0x00001000ff009424 */ /* 0x004fe200078e00ff */
[----:B------:R-:W-:Y:S01]  /*5900*/  @!UP0 UIADD3 UR10, UPT, UPT, UR42, 0x80, URZ ;  /* 0x000000802a0a8890 */ /* 0x000fe2000fffe0ff */
[----:B------:R-:W-:Y:S01]  /*5910*/  @!P1 IADD3 R8, P0, PT, R16, 0x580, RZ ;  /* 0x0000058010089810 */ /* 0x000fe20007f1e0ff */
[----:B------:R-:W-:Y:S01]  /*5920*/  @!UP0 UIADD3 UR8, UPT, UPT, UR21, 0xb00, URZ ;  /* 0x00000b0015088890 */ /* 0x000fe2000fffe0ff */
[----:B------:R-:W-:Y:S02]  /*5930*/  VOTEU.ALL UP0, P1 ;  /* 0x0000000000ff7886 */ /* 0x000fe40000800000 */
[----:B------:R-:W-:Y:S01]  /*5940*/  IMAD.U32 R10, RZ, RZ, UR5 ;  /* 0x00000005ff0a7e24 */ /* 0x000fe2000f8e00ff */
[----:B------:R-:W-:Y:S01]  /*5950*/  UMOV UR9, UR41 ;  /* 0x0000002900097c82 */ /* 0x000fe20008000000 */
[----:B------:R-:W-:Y:S01]  /*5960*/  IMAD.U32 R11, RZ, RZ, UR4 ;  /* 0x00000004ff0b7e24 */ /* 0x000fe2000f8e00ff */
[----:B------:R-:W-:Y:S01]  /*5970*/  UMOV UR11, UR43 ;  /* 0x0000002b000b7c82 */ /* 0x000fe20008000000 */
[----:B------:R-:W-:Y:S01]  /*5980*/  UMOV UR12, UR36 ;  /* 0x00000024000c7c82 */ /* 0x000fe20008000000 */
[----:B------:R-:W-:Y:S01]  /*5990*/  @!P1 R2UR UR4, R10 ;  /* 0x000000000a0492ca */ /* 0x000fe200000e0000 */
[----:B------:R-:W-:Y:S01]  /*59a0*/  @!P1 IMAD.X R6, RZ, RZ, R17, P0 ;  /* 0x000000ffff069224 */ /* 0x000fe200000e0611 */
[----:B------:R-:W-:Y:S11]  /*59b0*/  @!P1 R2UR UR5, R11 ;  /* 0x000000000b0592ca */ /* 0x000ff600000e0000 */
[----:B------:R-:W-:Y:S02]  /*59c0*/  @!UPT UIADD3 URZ, UPT, UPT, URZ, URZ, URZ ;  /* 0x000000fffffff290 */ /* 0x000fe4000fffe0ff */
[----:B------:R2:W-:Y:S01]  /*59d0*/  @!UP0 UTMALDG.3D [UR40], [UR4], desc[UR6] ;  /* 0x00000628040085b4 */ /* 0x0005e20008011000 */
[----:B------:R-:W-:Y:S05]  /*59e0*/  VOTEU.ALL UP0, P1 ;  /* 0x0000000000ff7886 */ /* 0x000fea0000800000 */
[----:B------:R2:W-:Y:S01]  /*59f0*/  @!UP0 UTMALDG.3D [UR8], [UR4], desc[UR6] ;  /* 0x00000608040085b4 */ /* 0x0005e20008011000 */
[----:B------:R2:W-:Y:S01]  /*5a00*/  @!P1 SYNCS.ARRIVE.TRANS64.RED.A0TR RZ, [UR21+0x100], R0 ;  /* 0x00010000ffff99a7 */ /* 0x0005e20008300415 */
[----:B------:R-:W-:Y:S01]  /*5a10*/  SYNCS.ARRIVE.TRANS64.RED.A1T0 RZ, [UR46], RZ ;  /* 0x000000ffffff79a7 */ /* 0x000fe2000810042e */
[----:B------:R-:W3:Y:S02]  /*5a20*/  SYNCS.PHASECHK.TRANS64.TRYWAIT P2, [UR21+0x128], R9 ;  /* 0x00012809ff0075a7 */ /* 0x000ee40008041115 */
[----:B--23--:R-:W-:Y:S05]  /*5a30*/  @!P2 BRA `(.L_x_106) ;  /* 0x0000005800f0a947 */ /* 0x00cfea0003800000 */
.L_x_215:
        /* <DEDUP_REMOVED lines=10> */
[----:B------:R-:W-:Y:S02]  /*5ae0*/  @!UP0 UIADD3 UR10, UPT, UPT, UR42, 0xa0, URZ ;  /* 0x000000a02a0a8890 */ /* 0x000fe4000fffe0ff */
[----:B------:R-:W-:Y:S01]  /*5af0*/  @!UP0 UIADD3 UR8, UPT, UPT, UR21, 0x1b00, URZ ;  /* 0x00001b0015088890 */ /* 0x000fe2000fffe0ff */
[----:B------:R-:W-:Y:S01]  /*5b00*/  IMAD.U32 R10, RZ, RZ, UR5 ;  /* 0x00000005ff0a7e24 */ /* 0x000fe2000f8e00ff */
[----:B------:R-:W-:Y:S01]  /*5b10*/  VOTEU.ALL UP0, P1 ;  /* 0x0000000000ff7886 */ /* 0x000fe20000800000 */
[----:B------:R-:W-:Y:S01]  /*5b20*/  IMAD.U32 R11, RZ, RZ, UR4 ;  /* 0x00000004ff0b7e24 */ /* 0x000fe2000f8e00ff */
[----:B------:R-:W-:Y:S01]  /*5b30*/  UMOV UR9, UR33 ;  /* 0x0000002100097c82 */ /* 0x000fe20008000000 */
[----:B------:R-:W-:Y:S01]  /*5b40*/  UMOV UR11, UR43 ;  /* 0x0000002b000b7c82 */ /* 0x000fe20008000000 */
[----:B------:R-:W-:Y:S01]  /*5b50*/  @!P1 R2UR UR4, R10 ;  /* 0x000000000a0492ca */ /* 0x000fe200000e0000 */
[----:B------:R-:W-:Y:S01]  /*5b60*/  UMOV UR12, UR36 ;  /* 0x00000024000c7c82 */ /* 0x000fe20008000000 */
[----:B------:R-:W-:Y:S01]  /*5b70*/  @!P1 R2UR UR5, R11 ;  /* 0x000000000b0592ca */ /* 0x000fe200000e0000 */
[----:B------:R-:W-:Y:S11]  /*5b80*/  @!P1 IMAD.X R6, RZ, RZ, R17, P0 ;  /* 0x000000ffff069224 */ /* 0x000ff600000e0611 */
[----:B------:R-:W-:Y:S01]  /*5b90*/  @!UPT UIADD3 URZ, UPT, UPT, URZ, URZ, URZ ;  /* 0x000000fffffff290 */ /* 0x000fe2000fffe0ff */
[----:B------:R2:W-:Y:S01]  /*5ba0*/  @!UP0 UTMALDG.3D [UR32], [UR4], desc[UR6] ;  /* 0x00000620040085b4 */ /* 0x0005e20008011000 */
[----:B------:R-:W-:Y:S05]  /*5bb0*/  VOTEU.ALL UP0, P1 ;  /* 0x0000000000ff7886 */ /* 0x000fea0000800000 */
[----:B------:R2:W-:Y:S01]  /*5bc0*/  @!UP0 UTMALDG.3D [UR8], [UR4], desc[UR6] ;  /* 0x00000608040085b4 */ /* 0x0005e20008011000 */
[----:B------:R2:W-:Y:S01]  /*5bd0*/  @!P1 SYNCS.ARRIVE.TRANS64.RED.A0TR RZ, [UR21+0x108], R0 ;  /* 0x00010800ffff99a7 */ /* 0x0005e20008300415 */
[----:B------:R-:W-:Y:S01]  /*5be0*/  SYNCS.ARRIVE.TRANS64.RED.A1T0 RZ, [UR39], RZ ;  /* 0x000000ffffff79a7 */ /* 0x000fe20008100427 */
[----:B------:R-:W3:Y:S02]  /*5bf0*/  SYNCS.PHASECHK.TRANS64.TRYWAIT P2, [UR21+0x130], R9 ;  /* 0x00013009ff0075a7 */ /* 0x000ee40008041115 */
[----:B--23--:R-:W-:Y:S05]  /*5c00*/  @!P2 BRA `(.L_x_107) ;  /* 0x000000580094a947 */ /* 0x00cfea0003800000 */
.L_x_217:
        /* <DEDUP_REMOVED lines=9> */
[----:B------:R-:W-:Y:S01]  /*5ca0*/  VIADD R14, R14, 0x1 ;  /* 0x000000010e0e7836 */ /* 0x000fe20000000000 */
        /* <DEDUP_REMOVED lines=10> */
[----:B------:R-:W-:Y:S11]  /*5d50*/  UMOV UR12, UR36 ;  /* 0x00000024000c7c82 */ /* 0x000ff60008000000 */
        /* <DEDUP_REMOVED lines=8> */
.L_x_219:
[----:B------:R-:W-:Y:S01]  /*5de0*/  UIADD3 UR26, UPT, UPT, UR13, UR62, URZ ;  /* 0x0000003e0d1a7290 */ /* 0x000fe2000fffe0ff */
[----:B------:R-:W-:Y:S01]  /*5df0*/  @!P1 IADD3 R6, P0, PT, R16, 0x580, RZ ;  /* 0x0000058010069810 */ /* 0x000fe20007f1e0ff */
[----:B------:R-:W-:Y:S01]  /*5e00*/  UPLOP3.LUT UP2, UPT, UPT, UPT, UPT, 0x80, 0x8 ;  /* 0x000000000008789c */ /* 0x000fe20003f4f070 */
[----:B------:R-:W-:Y:S01]  /*5e10*/  LOP3.LUT R15, R15, 0x1, RZ, 0x3c, !PT ;  /* 0x000000010f0f7812 */ /* 0x000fe200078e3cff */
[----:B------:R-:W-:Y:S01]  /*5e20*/  VOTEU.ALL UP0, P1 ;  /* 0x0000000000ff7886 */ /* 0x000fe20000800000 */
[----:B------:R-:W-:Y:S01]  /*5e30*/  @!P1 R2UR UR5, R6 ;  /* 0x00000000060592ca */ /* 0x000fe200000e0000 */
[----:B--2---:R-:W-:Y:S01]  /*5e40*/  @!P1 IMAD.X R0, RZ, RZ, R17, P0 ;  /* 0x000000ffff009224 */ /* 0x004fe200000e0611 */
[----:B------:R-:W-:Y:S01]  /*5e50*/  UMOV UR6, 0x0 ;  /* 0x0000000000067882 */ /* 0x000fe20000000000 */
[----:B------:R-:W-:Y:S01]  /*5e60*/  UMOV UR7, 0x10000000 ;  /* 0x1000000000077882 */ /* 0x000fe20000000000 */
[----:B------:R-:W-:Y:S01]  /*5e70*/  @!UP0 UIADD3 UR18, UPT, UPT, UR42, 0x60, URZ ;  /* 0x000000602a128890 */ /* 0x000fe2000fffe0ff */
[----:B------:R-:W-:Y:S01]  /*5e80*/  ISETP.NE.AND P0, PT, R14, 0x2, PT ;  /* 0x000000020e00780c */ /* 0x000fe20003f05270 */
[----:B------:R-:W-:Y:S01]  /*5e90*/  @!UP0 UIADD3 UR16, UPT, UPT, UR21, 0x3300, URZ ;  /* 0x0000330015108890 */ /* 0x000fe2000fffe0ff */
[----:B------:R-:W-:Y:S01]  /*5ea0*/  @!P1 R2UR UR4, R0 ;  /* 0x00000000000492ca */ /* 0x000fe200000e0000 */
[----:B------:R-:W-:Y:S01]  /*5eb0*/  @!UP0 UIADD3 UR17, UPT, UPT, UR21, 0x118, URZ ;  /* 0x0000011815118890 */ /* 0x000fe2000fffe0ff */
[----:B------:R-:W-:Y:S01]  /*5ec0*/  SEL R0, RZ, 0x1, P0 ;  /* 0x00000001ff007807 */ /* 0x000fe20000000000 */
[----:B------:R-:W-:Y:S01]  /*5ed0*/  @!UP0 UIADD3 UR10, UPT, UPT, UR42, 0xe0, URZ ;  /* 0x000000e02a0a8890 */ /* 0x000fe2000fffe0ff */
[----:B------:R-:W-:Y:S01]  /*5ee0*/  SEL R14, R14, RZ, P0 ;  /* 0x000000ff0e0e7207 */ /* 0x000fe20000000000 */
[----:B------:R-:W-:Y:S01]  /*5ef0*/  @!UP0 UIADD3 UR8, UPT, UPT, UR21, 0x3b00, URZ ;  /* 0x00003b0015088890 */ /* 0x000fe2000fffe0ff */
[----:B------:R-:W-:Y:S01]  /*5f00*/  IMAD.U32 R8, RZ, RZ, UR5 ;  /* 0x00000005ff087e24 */ /* 0x000fe2000f8e00ff */
[----:B------:R-:W-:Y:S01]  /*5f10*/  VOTEU.ALL UP0, P1 ;  /* 0x0000000000ff7886 */ /* 0x000fe20000800000 */
[----:B------:R-:W-:Y:S01]  /*5f20*/  UMOV UR19, UR43 ;  /* 0x0000002b00137c82 */ /* 0x000fe20008000000 */
[----:B------:R-:W-:Y:S01]  /*5f30*/  UMOV UR20, UR36 ;  /* 0x0000002400147c82 */ /* 0x000fe20008000000 */
[----:B------:R-:W-:Y:S01]  /*5f40*/  UMOV UR11, UR43 ;  /* 0x0000002b000b7c82 */ /* 0x000fe20008000000 */
[----:B------:R-:W-:Y:S01]  /*5f50*/  UMOV UR12, UR36 ;  /* 0x00000024000c7c82 */ /* 0x000fe20008000000 */
[----:B------:R-:W-:Y:S01]  /*5f60*/  UMOV UR9, UR17 ;  /* 0x0000001100097c82 */ /* 0x000fe20008000000 */
[----:B------:R-:W-:Y:S01]  /*5f70*/  IMAD.U32 R9, RZ, RZ, UR4 ;  /* 0x00000004ff097e24 */ /* 0x000fe2000f8e00ff */
[----:B------:R-:W-:Y:S01]  /*5f80*/  @!P1 R2UR UR4, R8 ;  /* 0x00000000080492ca */ /* 0x000fe200000e0000 */
[----:B------:R-:W-:Y:S01]  /*5f90*/  UMOV UR36, UR29 ;  /* 0x0000001d00247c82 */ /* 0x000fe20008000000 */
[----:B------:R-:W-:Y:S02]  /*5fa0*/  LOP3.LUT R13, R13, R0, RZ, 0x3c, !PT ;  /* 0x000000000d0d7212 */ /* 0x000fe400078e3cff */
[----:B------:R-:W-:Y:S11]  /*5fb0*/  @!P1 R2UR UR5, R9 ;  /* 0x00000000090592ca */ /* 0x000ff600000e0000 */
[----:B------:R-:W-:Y:S02]  /*5fc0*/  @!UPT UIADD3 URZ, UPT, UPT, URZ, URZ, URZ ;  /* 0x000000fffffff290 */ /* 0x000fe4000fffe0ff */
[----:B------:R2:W-:Y:S01]  /*5fd0*/  @!UP0 UTMALDG.3D [UR16], [UR4], desc[UR6] ;  /* 0x00000610040085b4 */ /* 0x0005e20008011000 */
[----:B------:R-:W-:Y:S05]  /*5fe0*/  VOTEU.ALL UP0, P1 ;  /* 0x0000000000ff7886 */ /* 0x000fea0000800000 */
[----:B------:R3:W-:Y:S01]  /*5ff0*/  @!UP0 UTMALDG.3D [UR8], [UR4], desc[UR6] ;  /* 0x00000608040085b4 */ /* 0x0007e20008011000 */
[----:B------:R3:W-:Y:S01]  /*6000*/  @!P1 SYNCS.ARRIVE.TRANS64.RED.A0TR RZ, [UR21+0x118], R7 ;  /* 0x00011807ffff99a7 */ /* 0x0007e20008300415 */
[----:B------:R-:W-:Y:S01]  /*6010*/  SYNCS.ARRIVE.TRANS64.RED.A1T0 RZ, [UR37], RZ ;  /* 0x000000ffffff79a7 */ /* 0x000fe20008100425 */
[----:B--2---:R-:W-:Y:S01]  /*6020*/  UIADD3 UR20, UPT, UPT, UR14, UR59, URZ ;  /* 0x0000003b0e147290 */ /* 0x004fe2000fffe0ff */
[----:B------:R-:W-:Y:S11]  /*6030*/  BRA.U UP1, `(.L_x_109) ;  /* 0xfffffff101087547 */ /* 0x000ff6000b83ffff */
[----:B------:R-:W-:-:S04]  /*6040*/  SHF.L.U32 R3, R15, 0x1f, RZ ;  /* 0x0000001f0f037819 */ /* 0x000fc800000006ff */
[----:B------:R-:W2:Y:S02]  /*6050*/  SYNCS.PHASECHK.TRANS64.TRYWAIT P0, [UR21+0x120], R3 ;  /* 0x00012003ff0075a7 */ /* 0x000ea40008001115 */
[----:B--2---:R-:W-:Y:S05]  /*6060*/  @!P0 BRA `(.L_x_110) ;  /* 0x0000005400ac8947 */ /* 0x004fea0003800000 */
.L_x_221:
[----:B------:R-:W4:Y:S02]  /*6070*/  SYNCS.PHASECHK.TRANS64.TRYWAIT P0, [UR21+0x128], R3 ;  /* 0x00012803ff0075a7 */ /* 0x000f240008001115 */
[----:B----4-:R-:W-:Y:S05]  /*6080*/  @!P0 BRA `(.L_x_111) ;  /* 0x0000005400bc8947 */ /* 0x010fea0003800000 */
.L_x_223:
[----:B------:R-:W4:Y:S02]  /*6090*/  SYNCS.PHASECHK.TRANS64.TRYWAIT P0, [UR21+0x130], R3 ;  /* 0x00013003ff0075a7 */ /* 0x000f240008001115 */
[----:B----4-:R-:W-:Y:S05]  /*60a0*/  @!P0 BRA `(.L_x_112) ;  /* 0x0000005400cc8947 */ /* 0x010fea0003800000 */
.L_x_225:
[----:B--2---:R-:W-:-:S07]  /*60b0*/  MOV R0, UR21 ;  /* 0x0000001500007c02 */ /* 0x004fce0008000f00 */
.L_x_113:
[----:B--2---:R-:W-:-:S04]  /*60c0*/  SHF.L.U32 R3, R15, 0x1f, RZ ;  /* 0x0000001f0f037819 */ /* 0x004fc800000006ff */
[----:B------:R2:W4:Y:S03]  /*60d0*/  SYNCS.PHASECHK.TRANS64.TRYWAIT P0, [R0+URZ+0x138], R3 ;  /* 0x00013803000075a7 */ /* 0x00052600080011ff */
[----:B----4-:R-:W-:Y:S05]  /*60e0*/  @!P0 NANOSLEEP.SYNCS 0x989680 ;  /* 0x009896800000895d */ /* 0x010fea0003900000 */
[----:B------:R-:W4:Y:S02]  /*60f0*/  @!P0 SYNCS.PHASECHK.TRANS64 P0, [R0+URZ+0x138], R3 ;  /* 0x00013803000085a7 */ /* 0x000f2400080010ff */
[----:B-1-34-:R-:W-:Y:S05]  /*6100*/  @P0 EXIT ;  /* 0x000000000000094d */ /* 0x01afea0003800000 */
[----:B------:R-:W-:Y:S05]  /*6110*/  BRA `(.L_x_113) ;  /* 0xfffffffc00e87947 */ /* 0x000fea000383ffff */
.L_x_98:
[----:B------:R-:W-:-:S06]  /*6120*/  UISETP.GE.AND UP0, UPT, UR22, 0x4, UPT ;  /* 0x000000041600788c */ /* 0x000fcc000bf06270 */
[----:B------:R-:W-:-:S13]  /*6130*/  PLOP3.LUT P0, PT, PT, PT, UP0, 0x80, 0x8 ;  /* 0x000000000008781c */ /* 0x000fda0003f0f008 */
[----:B------:R-:W-:Y:S05]  /*6140*/  @!P0 EXIT ;  /* 0x000000000000894d */ /* 0x000fea0003800000 */
[----:B------:R-:W-:Y:S01]  /*6150*/  BAR.SYNC.DEFER_BLOCKING 0x6, 0xa0 ;  /* 0x0182800000007b1d */ /* 0x000fe20000010000 */
[C---:B------:R-:W-:Y:S01]  /*6160*/  IMAD.SHL.U32 R89, R99.reuse, 0x20, RZ ;  /* 0x0000002063597824 */ /* 0x040fe200078e00ff */
[----:B------:R-:W-:Y:S01]  /*6170*/  CS2R R96, SRZ ;  /* 0x0000000000607805 */ /* 0x000fe2000001ff00 */
[C---:B------:R-:W-:Y:S01]  /*6180*/  IMAD.SHL.U32 R5, R99.reuse, 0x4, RZ ;  /* 0x0000000463057824 */ /* 0x040fe200078e00ff */
[----:B------:R-:W-:Y:S01]  /*6190*/  CS2R R94, SRZ ;  /* 0x00000000005e7805 */ /* 0x000fe2000001ff00 */
[----:B------:R-:W-:Y:S01]  /*61a0*/  IMAD.U32 R37, R99, 0x10000, RZ ;  /* 0x0001000063257824 */ /* 0x000fe200078e00ff */
[----:B------:R-:W-:Y:S01]  /*61b0*/  UMOV UR43, 0x400 ;  /* 0x00000400002b7882 */ /* 0x000fe20000000000 */
[----:B------:R-:W-:Y:S01]  /*61c0*/  LOP3.LUT R4, R89, 0x80, RZ, 0xc0, !PT ;  /* 0x0000008059047812 */ /* 0x000fe200078ec0ff */
[----:B------:R-:W-:Y:S01]  /*61d0*/  ULEA UR43, UR58, UR43, 0x18 ;  /* 0x0000002b3a2b7291 */ /* 0x000fe2000f8ec0ff */
[----:B------:R-:W1:Y:S01]  /*61e0*/  LDC.64 R84, c[0x0][0x888] ;  /* 0x00022200ff547b82 */ /* 0x000e620000000a00 */
[C---:B------:R-:W-:Y:S01]  /*61f0*/  IMAD.SHL.U32 R7, R91.reuse, 0x400, RZ ;  /* 0x000004005b077824 */ /* 0x040fe200078e00ff */
[----:B------:R-:W-:Y:S01]  /*6200*/  LOP3.LUT R5, R4, 0x10, R5, 0xf8, !PT ;  /* 0x0000001004057812 */ /* 0x000fe200078ef805 */
[----:B------:R-:W-:Y:S01]  /*6210*/  IMAD.SHL.U32 R4, R91, 0x200000, RZ ;  /* 0x002000005b047824 */ /* 0x000fe200078e00ff */
[C---:B------:R-:W-:Y:S01]  /*6220*/  LOP3.LUT R88, R89.reuse, 0xb60, RZ, 0xc0, !PT ;  /* 0x00000b6059587812 */ /* 0x040fe200078ec0ff */
[----:B------:R-:W-:Y:S01]  /*6230*/  UIADD3 UR4, UPT, UPT, UR43, 0x4300, URZ ;  /* 0x000043002b047890 */ /* 0x000fe2000fffe0ff */
[----:B------:R-:W-:Y:S01]  /*6240*/  LOP3.LUT P0, RZ, R89, 0x80, RZ, 0xc0, !PT ;  /* 0x0000008059ff7812 */ /* 0x000fe2000780c0ff */
[----:B------:R-:W-:Y:S01]  /*6250*/  IMAD.MOV.U32 R36, RZ, RZ, RZ ;  /* 0x000000ffff247224 */ /* 0x000fe200078e00ff */
[----:B------:R-:W2:Y:S01]  /*6260*/  LDC.64 R86, c[0x0][0x890] ;  /* 0x00022400ff567b82 */ /* 0x000ea20000000a00 */
[----:B------:R-:W-:Y:S01]  /*6270*/  LOP3.LUT R4, R4, 0x200000, RZ, 0xc0, !PT ;  /* 0x0020000004047812 */ /* 0x000fe200078ec0ff */
[----:B------:R-:W-:Y:S01]  /*6280*/  IMAD.MOV.U32 R93, RZ, RZ, RZ ;  /* 0x000000ffff5d7224 */ /* 0x000fe200078e00ff */
[----:B------:R-:W-:Y:S01]  /*6290*/  LOP3.LUT R88, R88, 0x400, R7, 0xf8, !PT ;  /* 0x0000040058587812 */ /* 0x000fe200078ef807 */
[----:B------:R-:W-:Y:S01]  /*62a0*/  IMAD.U32 R98, RZ, RZ, UR4 ;  /* 0x00000004ff627e24 */ /* 0x000fe2000f8e00ff */
[----:B------:R-:W-:Y:S01]  /*62b0*/  LOP3.LUT R37, R4, 0x400000, R37, 0xf8, !PT ;  /* 0x0040000004257812 */ /* 0x000fe200078ef825 */
[----:B------:R-:W3:Y:S01]  /*62c0*/  LDCU UR57, c[0x0][0x370] ;  /* 0x00006e00ff3977ac */ /* 0x000ee20008000800 */
[----:B------:R-:W4:Y:S01]  /*62d0*/  LDS R0, [UR43+0x200] ;  /* 0x0002002bff007984 */ /* 0x000f220008000800 */
[----:B------:R-:W1:Y:S01]  /*62e0*/  LDC.64 R82, c[0x0][0x8b0] ;  /* 0x00022c00ff527b82 */ /* 0x000e620000000a00 */
[----:B------:R-:W-:Y:S01]  /*62f0*/  LOP3.LUT R88, R88, R5, RZ, 0xfc, !PT ;  /* 0x0000000558587212 */ /* 0x000fe200078efcff */
[----:B------:R-:W1:Y:S01]  /*6300*/  LDCU.64 UR60, c[0x0][0x348] ;  /* 0x00006900ff3c77ac */ /* 0x000e620008000a00 */
[----:B------:R-:W-:Y:S01]  /*6310*/  LOP3.LUT R99, R99, 0x60, RZ, 0xc0, !PT ;  /* 0x0000006063637812 */ /* 0x000fe200078ec0ff */
[----:B------:R-:W1:Y:S04]  /*6320*/  LDCU UR42, c[0x0][0xb0c] ;  /* 0x00016180ff2a77ac */ /* 0x000e680008000800 */
[----:B------:R-:W1:Y:S01]  /*6330*/  LDC.64 R80, c[0x0][0x8a8] ;  /* 0x00022a00ff507b82 */ /* 0x000e620000000a00 */
[----:B------:R-:W1:Y:S01]  /*6340*/  LDCU UR39, c[0x0][0xb30] ;  /* 0x00016600ff2777ac */ /* 0x000e620008000800 */
[----:B------:R-:W1:Y:S01]  /*6350*/  LDCU.64 UR46, c[0x0][0x888] ;  /* 0x00011100ff2e77ac */ /* 0x000e620008000a00 */
[----:B------:R-:W1:Y:S01]  /*6360*/  LDCU.64 UR40, c[0x0][0xb28] ;  /* 0x00016500ff2877ac */ /* 0x000e620008000a00 */
[----:B------:R-:W1:Y:S01]  /*6370*/  LDCU.128 UR52, c[0x0][0xb10] ;  /* 0x00016200ff3477ac */ /* 0x000e620008000c00 */
[----:B------:R-:W1:Y:S01]  /*6380*/  LDCU UR56, c[0x0][0x374] ;  /* 0x00006e80ff3877ac */ /* 0x000e620008000800 */
[----:B------:R-:W-:Y:S01]  /*6390*/  UIADD3 UR63, UPT, UPT, UR43, 0x300, URZ ;  /* 0x000003002b3f7890 */ /* 0x000fe2000fffe0ff */
[----:B----4-:R-:W-:Y:S01]  /*63a0*/  IMAD.IADD R37, R0, 0x1, R37 ;  /* 0x0000000100257824 */ /* 0x010fe200078e0225 */
[----:B--23--:R-:W-:-:S10]  /*63b0*/  P2R R0, PR, RZ, 0x1 ;  /* 0x00000001ff007803 */ /* 0x00cfd40000000000 */
.L_x_155:
[C---:B------:R-:W-:Y:S02]  /*63c0*/  LEA R3, R93.reuse, UR43, 0x3 ;  /* 0x0000002b5d037c11 */ /* 0x040fe4000f8e18ff */
[----:B------:R-:W-:Y:S02]  /*63d0*/  SHF.L.U32 R0, R96, 0x1f, RZ ;  /* 0x0000001f60007819 */ /* 0x000fe400000006ff */
[----:B------:R-:W-:Y:S02]  /*63e0*/  LEA R5, R93, UR43, 0x4 ;  /* 0x0000002b5d057c11 */ /* 0x000fe4000f8e20ff */
[----:B--2---:R-:W2:Y:S02]  /*63f0*/  SYNCS.PHASECHK.TRANS64.TRYWAIT P0, [R3+URZ+0x150], R0 ;  /* 0x00015000030075a7 */ /* 0x004ea400080011ff */
[----:B--2---:R-:W-:Y:S05]  /*6400*/  @!P0 BRA `(.L_x_114) ;  /* 0x00000054000c8947 */ /* 0x004fea0003800000 */
.L_x_226:
[----:B------:R-:W3:Y:S01]  /*6410*/  LDS.128 R4, [R5+0x1e0] ;  /* 0x0001e00005047984 */ /* 0x000ee20000000c00 */
[----:B------:R-:W-:Y:S01]  /*6420*/  UISETP.GE.AND UP0, UPT, UR45, 0x1, UPT ;  /* 0x000000012d00788c */ /* 0x000fe2000bf06270 */
[----:B------:R-:W-:Y:S01]  /*6430*/  @!PT LDS RZ, [RZ] ;  /* 0x00000000fffff984 */ /* 0x000fe20000000800 */
[----:B------:R-:W-:Y:S01]  /*6440*/  @!PT LDS RZ, [RZ] ;  /* 0x00000000fffff984 */ /* 0x000fe20000000800 */
[----:B------:R-:W-:Y:S01]  /*6450*/  @!PT LDS RZ, [RZ] ;  /* 0x00000000fffff984 */ /* 0x000fe20000000800 */
[----:B------:R-:W-:Y:S01]  /*6460*/  @!PT LDS RZ, [RZ] ;  /* 0x00000000fffff984 */ /* 0x000fe20000000800 */
[----:B------:R4:W-:Y:S06]  /*6470*/  MEMBAR.ALL.CTA ;  /* 0x0000000000007992 */ /* 0x0009ec0000008000 */
[----:B----4-:R-:W4:Y:S01]  /*6480*/  FENCE.VIEW.ASYNC.S ;  /* 0x00000000000073c6 */ /* 0x010f220000000000 */
[----:B---3--:R-:W-:Y:S11]  /*6490*/  LOP3.LUT P0, RZ, R6, 0x1, RZ, 0xc0, !PT ;  /* 0x0000000106ff7812 */ /* 0x008ff6000780c0ff */
[----:B------:R-:W-:Y:S02]  /*64a0*/  @!UPT UIADD3 URZ, UPT, UPT, URZ, URZ, URZ ;  /* 0x000000fffffff290 */ /* 0x000fe4000fffe0ff */
[----:B----4-:R-:W-:Y:S01]  /*64b0*/  VOTEU.ANY UP1, P0 ;  /* 0x0000000000ff7886 */ /* 0x010fe20000020100 */
[----:B------:R-:W-:Y:S01]  /*64c0*/  PLOP3.LUT P0, PT, PT, PT, UP1, 0x80, 0x8 ;  /* 0x000000000008781c */ /* 0x000fe20003f0f018 */
[----:B------:R-:W-:Y:S11]  /*64d0*/  UP2UR UR44, UPR, URZ, 0x2 ;  /* 0x00000002ff2c7883 */ /* 0x000ff60008000000 */
[----:B------:R-:W-:Y:S01]  /*64e0*/  @!UPT UIADD3 URZ, UPT, UPT, URZ, URZ, URZ ;  /* 0x000000fffffff290 */ /* 0x000fe2000fffe0ff */
[----:B--2---:R-:W-:Y:S02]  /*64f0*/  @P0 SHF.R.U32.HI R0, RZ, 0x10, R5 ;  /* 0x00000010ff000819 */ /* 0x004fe40000011605 */
        /* <DEDUP_REMOVED lines=12> */
[----:B------:R-:W3:Y:S01]  /*65c0*/  LDCU UR12, c[0x0][0xb20] ;  /* 0x00016400ff0c77ac */ /* 0x000ee20008000800 */
[----:B-1----:R-:W-:Y:S02]  /*65d0*/  UIMAD.WIDE.U32 UR4, UR56, UR55, URZ ;  /* 0x00000037380472a5 */ /* 0x002fe4000f8e00ff */
[----:B------:R-:W-:Y:S02]  /*65e0*/  UIMAD.WIDE.U32 UR6, UR57, UR52, URZ ;  /* 0x00000034390672a5 */ /* 0x000fe4000f8e00ff */
[----:B------:R-:W-:Y:S02]  /*65f0*/  UISETP.NE.AND UP0, UPT, UR54, 0x1, UPT ;  /* 0x000000013600788c */ /* 0x000fe4000bf05270 */
[----:B------:R-:W-:Y:S02]  /*6600*/  UIMAD.WIDE.U32 UR8, UR37, UR55, URZ ;  /* 0x00000037250872a5 */ /* 0x000fe4000f8e00ff */
[----:B------:R-:W-:Y:S02]  /*6610*/  UIMAD.WIDE.U32 UR10, UR38, UR52, URZ ;  /* 0x00000034260a72a5 */ /* 0x000fe4000f8e00ff */
[----:B------:R-:W-:Y:S02]  /*6620*/  UISETP.NE.AND UP1, UPT, UR42, 0x1, UPT ;  /* 0x000000012a00788c */ /* 0x000fe4000bf25270 */
[----:B------:R-:W-:Y:S01]  /*6630*/  UISETP.NE.AND UP2, UPT, UR45, 0x1, UPT ;  /* 0x000000012d00788c */ /* 0x000fe2000bf45270 */
[----:B------:R-:W-:Y:S02]  /*6640*/  UMOV UR4, UR5 ;  /* 0x0000000500047c82 */ /* 0x000fe40008000000 */
[----:B---3--:R-:W-:Y:S03]  /*6650*/  USHF.R.U32.HI UR5, URZ, UR12, UR4 ;  /* 0x0000000cff057299 */ /* 0x008fe60008011604 */
[----:B------:R-:W-:Y:S02]  /*6660*/  UMOV UR4, UR7 ;  /* 0x0000000700047c82 */ /* 0x000fe40008000000 */
[----:B------:R-:W-:Y:S02]  /*6670*/  USHF.R.U32.HI UR7, URZ, UR53, UR4 ;  /* 0x00000035ff077299 */ /* 0x000fe40008011604 */
[----:B------:R-:W-:Y:S02]  /*6680*/  USEL UR4, UR56, UR5, !UP0 ;  /* 0x0000000538047287 */ /* 0x000fe4000c000000 */
[----:B------:R-:W-:Y:S01]  /*6690*/  USEL UR7, UR57, UR7, !UP1 ;  /* 0x0000000739077287 */ /* 0x000fe2000c800000 */
[----:B------:R-:W-:Y:S01]  /*66a0*/  UMOV UR5, UR9 ;  /* 0x0000000900057c82 */ /* 0x000fe20008000000 */
[----:B------:R-:W-:Y:S02]  /*66b0*/  UIMAD.WIDE.U32 UR8, UR4, UR40, URZ ;  /* 0x00000028040872a5 */ /* 0x000fe4000f8e00ff */
[----:B------:R-:W-:Y:S03]  /*66c0*/  USHF.R.U32.HI UR6, URZ, UR12, UR5 ;  /* 0x0000000cff067299 */ /* 0x000fe60008011605 */
[----:B------:R-:W-:Y:S01]  /*66d0*/  UMOV UR5, UR11 ;  /* 0x0000000b00057c82 */ /* 0x000fe20008000000 */
[----:B------:R-:W-:Y:S02]  /*66e0*/  UIMAD.WIDE.U32 UR10, UR7, UR40, URZ ;  /* 0x00000028070a72a5 */ /* 0x000fe4000f8e00ff */
[----:B------:R-:W-:Y:S02]  /*66f0*/  USHF.R.U32.HI UR12, URZ, UR53, UR5 ;  /* 0x00000035ff0c7299 */ /* 0x000fe40008011605 */
[----:B------:R-:W-:Y:S01]  /*6700*/  USEL UR6, UR37, UR6, !UP0 ;  /* 0x0000000625067287 */ /* 0x000fe2000c000000 */
[----:B------:R-:W-:Y:S02]  /*6710*/  UMOV UR5, UR9 ;  /* 0x0000000900057c82 */ /* 0x000fe40008000000 */
[----:B------:R-:W-:Y:S01]  /*6720*/  UMOV UR10, UR11 ;  /* 0x0000000b000a7c82 */ /* 0x000fe20008000000 */
[----:B------:R-:W-:Y:S02]  /*6730*/  @UP2 USHF.R.U32.HI UR4, URZ, UR41, UR5 ;  /* 0x00000029ff042299 */ /* 0x000fe40008011605 */
[----:B------:R-:W-:Y:S02]  /*6740*/  @UP2 USHF.R.U32.HI UR7, URZ, UR41, UR10 ;  /* 0x00000029ff072299 */ /* 0x000fe4000801160a */
[----:B------:R-:W-:Y:S02]  /*6750*/  UIMAD UR4, UR45, UR4, URZ ;  /* 0x000000042d0472a4 */ /* 0x000fe4000f8e02ff */
        /* <DEDUP_REMOVED lines=8> */
[----:B------:R-:W-:Y:S02]  /*67e0*/  USEL UR11, UR6, UR4, !UP2 ;  /* 0x00000004060b7287 */ /* 0x000fe4000d000000 */
[----:B------:R-:W-:Y:S02]  /*67f0*/  UIADD3 UR8, UPT, UPT, -UR5, URZ, URZ ;  /* 0x000000ff05087290 */ /* 0x000fe4000fffe1ff */
[----:B------:R-:W-:Y:S01]  /*6800*/  UIADD3 UR10, UPT, UPT, -UR11, URZ, URZ ;  /* 0x000000ff0b0a7290 */ /* 0x000fe2000fffe1ff */
[----:B------:R-:W-:Y:S01]  /*6810*/  @!UP0 UMOV UR4, UR9 ;  /* 0x0000000900048c82 */ /* 0x000fe20008000000 */
[----:B------:R-:W-:Y:S02]  /*6820*/  UIADD3 UR9, UPT, UPT, -UR6, URZ, URZ ;  /* 0x000000ff06097290 */ /* 0x000fe4000fffe1ff */
[----:B------:R-:W-:Y:S02]  /*6830*/  @!UP0 USHF.R.U32.HI UR4, URZ, UR41, UR4 ;  /* 0x00000029ff048299 */ /* 0x000fe40008011604 */
[----:B------:R-:W-:Y:S02]  /*6840*/  UIMAD UR10, UR45, UR10, UR6 ;  /* 0x0000000a2d0a72a4 */ /* 0x000fe4000f8e0206 */
[----:B------:R-:W-:Y:S04]  /*6850*/  @!UP0 USEL UR4, UR5, UR4, !UP2 ;  /* 0x0000000405048287 */ /* 0x000fe8000d000000 */
[----:B------:R-:W-:Y:S02]  /*6860*/  @!UP0 UIMAD UR10, UR7, UR10, UR4 ;  /* 0x0000000a070a82a4 */ /* 0x000fe4000f8e0204 */
[----:B------:R-:W-:Y:S02]  /*6870*/  @!UP0 UIADD3 UR11, UPT, UPT, UR11, -UR4, URZ ;  /* 0x800000040b0b8290 */ /* 0x000fe4000fffe0ff */
[----:B------:R-:W-:Y:S02]  /*6880*/  UIMAD UR7, UR42, UR8, UR38 ;  /* 0x000000082a0772a4 */ /* 0x000fe4000f8e0226 */
[----:B------:R-:W-:Y:S02]  /*6890*/  @!UP0 UIMAD UR6, UR11, UR45, UR5 ;  /* 0x0000002d0b0682a4 */ /* 0x000fe4000f8e0205 */
[----:B------:R-:W-:Y:S01]  /*68a0*/  UIMAD UR4, UR54, UR9, UR37 ;  /* 0x00000009360472a4 */ /* 0x000fe2000f8e0225 */
[----:B------:R-:W-:Y:S02]  /*68b0*/  @!UP0 UMOV UR5, UR10 ;  /* 0x0000000a00058c82 */ /* 0x000fe40008000000 */
[----:B------:R-:W-:Y:S02]  /*68c0*/  UIMAD UR38, UR5, UR42, UR7 ;  /* 0x0000002a052672a4 */ /* 0x000fe4000f8e0207 */
[----:B------:R-:W-:Y:S11]  /*68d0*/  UIMAD UR37, UR6, UR54, UR4 ;  /* 0x00000036062572a4 */ /* 0x000ff6000f8e0204 */
[----:B------:R-:W-:Y:S01]  /*68e0*/  @!UPT UIADD3 URZ, UPT, UPT, URZ, URZ, URZ ;  /* 0x000000fffffff290 */ /* 0x000fe2000fffe0ff */
.L_x_115:
[----:B-1----:R-:W-:Y:S01]  /*68f0*/  UISETP.NE.AND UP0, UPT, UR39, 0x1, UPT ;  /* 0x000000012700788c */ /* 0x002fe2000bf05270 */
[----:B------:R-:W-:Y:S01]  /*6900*/  IADD3 R93, PT, PT, R93, 0x1, RZ ;  /* 0x000000015d5d7810 */ /* 0x000fe20007ffe0ff */
[----:B------:R-:W-:Y:S02]  /*6910*/  USHF.L.U32 UR50, UR20, 0x6, URZ ;  /* 0x0000000614327899 */ /* 0x000fe400080006ff */
[----:B------:R-:W-:Y:S07]  /*6920*/  USHF.L.U32 UR49, UR26, 0x8, URZ ;  /* 0x000000081a317899 */ /* 0x000fee00080006ff */
[----:B------:R-:W1:Y:S01]  /*6930*/  @!UP0 LDCU.128 UR12, c[0x0][0xb10] ;  /* 0x00016200ff0c87ac */ /* 0x000e620008000c00 */
[----:B------:R-:W3:Y:S01]  /*6940*/  @!UP0 LDCU UR5, c[0x0][0xb0c] ;  /* 0x00016180ff0587ac */ /* 0x000ee20008000800 */
[----:B------:R-:W4:Y:S01]  /*6950*/  @!UP0 LDCU UR10, c[0x0][0xb20] ;  /* 0x00016400ff0a87ac */ /* 0x000f220008000800 */
[----:B-1----:R-:W-:Y:S02]  /*6960*/  UIMAD.WIDE.U32 UR8, UR38, UR12, URZ ;  /* 0x0000000c260872a5 */ /* 0x002fe4000f8e00ff */
[----:B------:R-:W-:Y:S02]  /*6970*/  UIMAD.WIDE.U32 UR6, UR37, UR15, URZ ;  /* 0x0000000f250672a5 */ /* 0x000fe4000f8e00ff */
[----:B------:R-:W-:Y:S03]  /*6980*/  @!UP0 UISETP.NE.AND UP1, UPT, UR14, 0x1, UPT ;  /* 0x000000010e00888c */ /* 0x000fe6000bf25270 */
[----:B------:R-:W-:Y:S01]  /*6990*/  @!UP0 UMOV UR4, UR9 ;  /* 0x0000000900048c82 */ /* 0x000fe20008000000 */
[----:B---3--:R-:W-:Y:S02]  /*69a0*/  @!UP0 UISETP.NE.AND UP2, UPT, UR5, 0x1, UPT ;  /* 0x000000010500888c */ /* 0x008fe4000bf45270 */
[----:B------:R-:W-:Y:S01]  /*69b0*/  @!UP0 USHF.R.U32.HI UR4, URZ, UR13, UR4 ;  /* 0x0000000dff048299 */ /* 0x000fe20008011604 */
[----:B------:R-:W-:Y:S02]  /*69c0*/  @!UP0 UMOV UR6, UR7 ;  /* 0x0000000700068c82 */ /* 0x000fe40008000000 */
[----:B----4-:R-:W-:Y:S02]  /*69d0*/  @!UP0 USHF.R.U32.HI UR6, URZ, UR10, UR6 ;  /* 0x0000000aff068299 */ /* 0x010fe40008011606 */
[----:B------:R-:W-:Y:S02]  /*69e0*/  @!UP0 USEL UR7, UR38, UR4, !UP2 ;  /* 0x0000000426078287 */ /* 0x000fe4000d000000 */
[----:B------:R-:W-:Y:S04]  /*69f0*/  @!UP0 USEL UR6, UR37, UR6, !UP1 ;  /* 0x0000000625068287 */ /* 0x000fe8000c800000 */
[----:B------:R-:W-:Y:S02]  /*6a00*/  @!UP0 UIADD3 UR4, UPT, UPT, -UR7, UR6, URZ ;  /* 0x0000000607048290 */ /* 0x000fe4000fffe1ff */
[----:B------:R-:W-:Y:S02]  /*6a10*/  @!UP0 UIADD3 UR6, UPT, UPT, UR7, -UR6, URZ ;  /* 0x8000000607068290 */ /* 0x000fe4000fffe0ff */
[----:B------:R-:W-:Y:S02]  /*6a20*/  @!UP0 UIMAD UR38, UR4, UR5, UR38 ;  /* 0x00000005042682a4 */ /* 0x000fe4000f8e0226 */
[----:B------:R-:W-:Y:S02]  /*6a30*/  @!UP0 UIMAD UR37, UR6, UR14, UR37 ;  /* 0x0000000e062582a4 */ /* 0x000fe4000f8e0225 */
[----:B------:R-:W-:Y:S09]  /*6a40*/  ULOP3.LUT UP0, URZ, UR63, 0x90, URZ, 0xc0, !UPT ;  /* 0x000000903fff7892 */ /* 0x000ff2000f80c0ff */
[----:B------:R-:W-:Y:S05]  /*6a50*/  BRA.U !UP0, `(.L_x_116) ;  /* 0x0000000108407547 */ /* 0x000fea000b800000 */
[----:B------:R-:W1:Y:S01]  /*6a60*/  LDCU.64 UR8, c[0x4][0x88] ;  /* 0x01001100ff0877ac */ /* 0x000e620008000a00 */
[----:B------:R-:W-:Y:S01]  /*6a70*/  MOV R3, 0x0 ;  /* 0x0000000000037802 */ /* 0x000fe20000000f00 */
[----:B------:R-:W-:Y:S02]  /*6a80*/  HFMA2 R12, -RZ, RZ, 0, 5.9604644775390625e-08 ;  /* 0x00000001ff0c7431 */ /* 0x000fe400000001ff */
[----:B------:R-:W-:Y:S02]  /*6a90*/  IMAD.MOV.U32 R8, RZ, RZ, 0x70 ;  /* 0x00000070ff087424 */ /* 0x000fe400078e00ff */
[----:B------:R-:W-:Y:S01]  /*6aa0*/  IMAD.MOV.U32 R13, RZ, RZ, RZ ;  /* 0x000000ffff0d7224 */ /* 0x000fe200078e00ff */
[----:B------:R-:W3:Y:S01]  /*6ab0*/  LDCU.64 UR6, c[0x4][0x90] ;  /* 0x01001200ff0677ac */ /* 0x000ee20008000a00 */
[----:B------:R-:W4:Y:S01]  /*6ac0*/  LDC.64 R2, c[0x4][R3] ;  /* 0x0100000003027b82 */ /* 0x000f220000000a00 */
[----:B------:R-:W2:Y:S01]  /*6ad0*/  LDCU.64 UR4, c[0x4][0x8] ;  /* 0x01000100ff0477ac */ /* 0x000ea20008000a00 */
[----:B-1----:R-:W-:Y:S01]  /*6ae0*/  MOV R5, UR9 ;  /* 0x0000000900057c02 */ /* 0x002fe20008000f00 */
[----:B------:R-:W-:Y:S01]  /*6af0*/  IMAD.U32 R4, RZ, RZ, UR8 ;  /* 0x00000008ff047e24 */ /* 0x000fe2000f8e00ff */
[----:B---3--:R-:W-:Y:S01]  /*6b00*/  MOV R7, UR7 ;  /* 0x0000000700077c02 */ /* 0x008fe20008000f00 */
[----:B------:R-:W-:Y:S01]  /*6b10*/  IMAD.U32 R6, RZ, RZ, UR6 ;  /* 0x00000006ff067e24 */ /* 0x000fe2000f8e00ff */
[----:B--2---:R-:W-:Y:S01]  /*6b20*/  MOV R11, UR5 ;  /* 0x00000005000b7c02 */ /* 0x004fe20008000f00 */
[----:B------:R-:W-:Y:S02]  /*6b30*/  IMAD.U32 R10, RZ, RZ, UR4 ;  /* 0x00000004ff0a7e24 */ /* 0x000fe4000f8e00ff */
[----:B------:R-:W-:Y:S07]  /*6b40*/  LEPC R20, `(.L_x_116) ;  /* 0x000000001014794e */ /* 0x000fee0000000000 */
[----:B----45:R-:W-:Y:S05]  /*6b50*/  CALL.ABS.NOINC R2 ;  /* 0x0000000002007343 */ /* 0x030fea0003c00000 */
.L_x_116:
[----:B------:R-:W-:Y:S01]  /*6b60*/  LOP3.LUT P0, RZ, R98, 0x90, RZ, 0xc0, !PT ;  /* 0x0000009062ff7812 */ /* 0x000fe2000780c0ff */
[----:B------:R-:W-:Y:S11]  /*6b70*/  BSSY.RECONVERGENT B6, `(.L_x_117) ;  /* 0x0000013000067945 */ /* 0x000ff60003800200 */
[----:B------:R-:W-:Y:S01]  /*6b80*/  @!UPT UIADD3 URZ, UPT, UPT, URZ, URZ, URZ ;  /* 0x000000fffffff290 */ /* 0x000fe2000fffe0ff */
[----:B------:R-:W-:Y:S05]  /*6b90*/  @!P0 BRA `(.L_x_118) ;  /* 0x0000000000408947 */ /* 0x000fea0003800000 */
        /* <DEDUP_REMOVED lines=16> */
.L_x_118:
[----:B------:R-:W-:Y:S05]  /*6ca0*/  BSYNC.RECONVERGENT B6 ;  /* 0x0000000000067941 */ /* 0x000fea0003800200 */
.L_x_117:
[----:B------:R-:W-:Y:S02]  /*6cb0*/  ISETP.NE.U32.AND P0, PT, RZ, UR46, PT ;  /* 0x0000002eff007c0c */ /* 0x000fe4000bf05070 */
[C---:B------:R-:W-:Y:S02]  /*6cc0*/  ISETP.NE.U32.AND P4, PT, R86.reuse, RZ, PT ;  /* 0x000000ff5600720c */ /* 0x040fe40003f85070 */
[----:B------:R-:W-:Y:S02]  /*6cd0*/  ISETP.NE.U32.AND P1, PT, R86, RZ, PT ;  /* 0x000000ff5600720c */ /* 0x000fe40003f25070 */
[----:B------:R-:W-:Y:S02]  /*6ce0*/  ISETP.NE.AND.EX P0, PT, RZ, UR47, PT, P0 ;  /* 0x0000002fff007c0c */ /* 0x000fe4000bf05300 */
[C---:B------:R-:W-:Y:S02]  /*6cf0*/  ISETP.NE.AND.EX P4, PT, R87.reuse, RZ, PT, P4 ;  /* 0x000000ff5700720c */ /* 0x040fe40003f85340 */
[----:B------:R-:W-:Y:S02]  /*6d00*/  ISETP.NE.AND.EX P1, PT, R87, RZ, P0, P1 ;  /* 0x000000ff5700720c */ /* 0x000fe40000725310 */
[----:B------:R-:W-:Y:S02]  /*6d10*/  ISETP.NE.U32.AND P5, PT, R82, RZ, PT ;  /* 0x000000ff5200720c */ /* 0x000fe40003fa5070 */
[----:B------:R-:W-:Y:S02]  /*6d20*/  ISETP.NE.U32.AND P2, PT, RZ, UR46, PT ;  /* 0x0000002eff007c0c */ /* 0x000fe4000bf45070 */
[----:B------:R-:W-:Y:S02]  /*6d30*/  PLOP3.LUT P0, PT, PT, PT, PT, 0x8, 0x80 ;  /* 0x000000000080781c */ /* 0x000fe40003f0e170 */
[----:B------:R-:W-:Y:S02]  /*6d40*/  ISETP.NE.AND.EX P5, PT, R83, RZ, PT, P5 ;  /* 0x000000ff5300720c */ /* 0x000fe40003fa5350 */
[----:B------:R-:W-:Y:S03]  /*6d50*/  ISETP.NE.AND.EX P2, PT, RZ, UR47, PT, P2 ;  /* 0x0000002fff007c0c */ /* 0x000fe6000bf45320 */
[----:B------:R-:W-:Y:S01]  /*6d60*/  @!P1 PLOP3.LUT P0, PT, P4, PT, PT, 0x80, 0x8 ;  /* 0x000000000008981c */ /* 0x000fe2000270f070 */
[----:B------:R-:W-:Y:S01]  /*6d70*/  @!UPT UIADD3 URZ, UPT, UPT, URZ, URZ, URZ ;  /* 0x000000fffffff290 */ /* 0x000fe2000fffe0ff */
[----:B------:R-:W-:Y:S11]  /*6d80*/  @!P4 BRA `(.L_x_119) ;  /* 0x000000000030c947 */ /* 0x000ff60003800000 */
[----:B------:R-:W-:Y:S01]  /*6d90*/  ISETP.NE.U32.AND P3, PT, R84, RZ, PT ;  /* 0x000000ff5400720c */ /* 0x000fe20003f65070 */
[----:B------:R-:W1:Y:S01]  /*6da0*/  LDCU.64 UR4, c[0x0][0x358] ;  /* 0x00006b00ff0477ac */ /* 0x000e620008000a00 */
[----:B------:R-:W-:Y:S02]  /*6db0*/  IMAD.MOV.U32 R90, RZ, RZ, 0x1 ;  /* 0x00000001ff5a7424 */ /* 0x000fe400078e00ff */
[----:B------:R-:W-:Y:S11]  /*6dc0*/  ISETP.NE.AND.EX P3, PT, R85, RZ, PT, P3 ;  /* 0x000000ff5500720c */ /* 0x000ff60003f65330 */
[----:B------:R-:W-:Y:S02]  /*6dd0*/  @!UPT UIADD3 URZ, UPT, UPT, URZ, URZ, URZ ;  /* 0x000000fffffff290 */ /* 0x000fe4000fffe0ff */
[----:B------:R-:W3:Y:S01]  /*6de0*/  @P3 LDC.64 R2, c[0x0][0x888] ;  /* 0x00022200ff023b82 */ /* 0x000ee20000000a00 */
[----:B--2---:R-:W-:Y:S04]  /*6df0*/  @P3 IMAD R0, R86, UR36, RZ ;  /* 0x0000002456003c24 */ /* 0x004fe8000f8e02ff */
[----:B---3--:R-:W-:Y:S04]  /*6e00*/  @P3 IMAD.WIDE R2, R0, 0x4, R2 ;  /* 0x0000000400023825 */ /* 0x008fe800078e0202 */
[----:B------:R-:W-:Y:S01]  /*6e10*/  HFMA2 R0, -RZ, RZ, 0, 5.9604644775390625e-08 ;  /* 0x00000001ff007431 */ /* 0x000fe200000001ff */
[----:B-1---5:R1:W5:Y:S04]  /*6e20*/  @P3 LDG.E R41, desc[UR4][R2.64] ;  /* 0x0000000402293981 */ /* 0x022368000c1e1900 */
[----:B------:R-:W-:Y:S01]  /*6e30*/  @!P3 PRMT R90, R0, 0x7610, R90 ;  /* 0x00007610005ab816 */ /* 0x000fe2000000005a */
[----:B-1----:R-:W3:Y:S06]  /*6e40*/  @!P3 LDC R41, c[0x0][0x880] ;  /* 0x00022000ff29bb82 */ /* 0x002eec0000000800 */
.L_x_119:
[----:B------:R-:W-:Y:S05]  /*6e50*/  @!P5 BRA `(.L_x_120) ;  /* 0x000000000024d947 */ /* 0x000fea0003800000 */
[----:B------:R-:W-:Y:S01]  /*6e60*/  ISETP.NE.U32.AND P3, PT, R80, RZ, PT ;  /* 0x000000ff5000720c */ /* 0x000fe20003f65070 */
[----:B------:R-:W1:Y:S03]  /*6e70*/  LDCU.64 UR4, c[0x0][0x358] ;  /* 0x00006b00ff0477ac */ /* 0x000e660008000a00 */
[----:B------:R-:W-:Y:S11]  /*6e80*/  ISETP.NE.AND.EX P3, PT, R81, RZ, PT, P3 ;  /* 0x000000ff5100720c */ /* 0x000ff60003f65330 */
[----:B------:R-:W-:Y:S02]  /*6e90*/  @!UPT UIADD3 URZ, UPT, UPT, URZ, URZ, URZ ;  /* 0x000000fffffff290 */ /* 0x000fe4000fffe0ff */
[----:B------:R-:W4:Y:S01]  /*6ea0*/  @P3 LDC.64 R2, c[0x0][0x8a8] ;  /* 0x00022a00ff023b82 */ /* 0x000f220000000a00 */
[----:B--2---:R-:W-:Y:S04]  /*6eb0*/  @P3 IMAD R0, R82, UR36, RZ ;  /* 0x0000002452003c24 */ /* 0x004fe8000f8e02ff */
[----:B----4-:R-:W-:Y:S05]  /*6ec0*/  @P3 IMAD.WIDE R2, R0, 0x4, R2 ;  /* 0x0000000400023825 */ /* 0x010fea00078e0202 */
[----:B-1---5:R1:W5:Y:S02]  /*6ed0*/  @P3 LDG.E R38, desc[UR4][R2.64] ;  /* 0x0000000402263981 */ /* 0x022364000c1e1900 */
[----:B-1----:R-:W4:Y:S02]  /*6ee0*/  @!P3 LDC R38, c[0x0][0x8a0] ;  /* 0x00022800ff26bb82 */ /* 0x002f240000000800 */
.L_x_120:
[----:B---3-5:R-:W-:Y:S01]  /*6ef0*/  FSETP.NEU.AND P3, PT, R41, RZ, PT ;  /* 0x000000ff2900720b */ /* 0x028fe20003f6d000 */
[----:B------:R-:W-:Y:S01]  /*6f00*/  BSSY B1, `(.L_x_121) ;  /* 0x0000040000017945 */ /* 0x000fe20003800000 */
[----:B------:R-:W-:Y:S01]  /*6f10*/  SEL R3, RZ, 0xffffffff, P2 ;  /* 0xffffffffff037807 */ /* 0x000fe20001000000 */
[----:B------:R-:W-:Y:S01]  /*6f20*/  IMAD.MOV.U32 R71, RZ, RZ, 0x1 ;  /* 0x00000001ff477424 */ /* 0x000fe200078e00ff */
[----:B--2---:R-:W-:Y:S01]  /*6f30*/  @!P1 SEL R0, RZ, 0xffffffff, P3 ;  /* 0xffffffffff009807 */ /* 0x004fe20001800000 */
[----:B------:R-:W-:Y:S01]  /*6f40*/  IMAD R39, R36, 0x80, R37 ;  /* 0x0000008024277824 */ /* 0x000fe200078e0225 */
[----:B------:R-:W-:Y:S02]  /*6f50*/  LOP3.LUT P2, RZ, R90, 0xff, RZ, 0xc0, !PT ;  /* 0x000000ff5aff7812 */ /* 0x000fe4000784c0ff */
[----:B------:R-:W-:Y:S02]  /*6f60*/  CS2R R78, SRZ ;  /* 0x00000000004e7805 */ /* 0x000fe4000001ff00 */
[----:B------:R-:W-:Y:S02]  /*6f70*/  LEA R5, R95, UR43, 0x3 ;  /* 0x0000002b5f057c11 */ /* 0x000fe4000f8e18ff */
[----:B------:R-:W-:Y:S02]  /*6f80*/  CS2R R76, SRZ ;  /* 0x00000000004c7805 */ /* 0x000fe4000001ff00 */
[----:B------:R-:W-:Y:S02]  /*6f90*/  @P0 SEL R0, R3, R0, !P2 ;  /* 0x0000000003000207 */ /* 0x000fe40005000000 */
[----:B------:R-:W-:Y:S02]  /*6fa0*/  CS2R R74, SRZ ;  /* 0x00000000004a7805 */ /* 0x000fe4000001ff00 */
[----:B------:R-:W-:Y:S02]  /*6fb0*/  LEA R92, R36, UR43, 0x3 ;  /* 0x0000002b245c7c11 */ /* 0x000fe4000f8e18ff */
[----:B------:R-:W-:Y:S02]  /*6fc0*/  CS2R R72, SRZ ;  /* 0x0000000000487805 */ /* 0x000fe4000001ff00 */
[----:B------:R-:W-:Y:S02]  /*6fd0*/  @!P1 LOP3.LUT R0, R0, 0x1, RZ, 0xc0, !PT ;  /* 0x0000000100009812 */ /* 0x000fe400078ec0ff */
[----:B------:R-:W-:Y:S02]  /*6fe0*/  SHF.L.U32 R7, R97, 0x1f, RZ ;  /* 0x0000001f61077819 */ /* 0x000fe400000006ff */
[----:B------:R-:W-:Y:S02]  /*6ff0*/  ISETP.NE.U32.OR P6, PT, R0, 0x1, P1 ;  /* 0x000000010000780c */ /* 0x000fe40000fc5470 */
[----:B------:R-:W-:Y:S02]  /*7000*/  SEL R0, RZ, 0xffffffff, P3 ;  /* 0xffffffffff007807 */ /* 0x000fe40001800000 */
[----:B------:R-:W-:Y:S02]  /*7010*/  P2R R103, PR, RZ, 0x40 ;  /* 0x00000040ff677803 */ /* 0x000fe40000000000 */
[----:B------:R-:W-:Y:S04]  /*7020*/  @P4 SEL R0, R3, R0, !P2 ;  /* 0x0000000003004207 */ /* 0x000fe80005000000 */
[----:B------:R-:W-:Y:S03]  /*7030*/  LOP3.LUT R0, R0, 0x1, RZ, 0xc0, !PT ;  /* 0x0000000100007812 */ /* 0x000fe600078ec0ff */
[----:B------:R-:W-:Y:S02]  /*7040*/  @P6 SHF.L.U32 R2, R94, 0x1f, RZ ;  /* 0x0000001f5e026819 */ /* 0x000fe400000006ff */
[----:B------:R-:W-:Y:S02]  /*7050*/  ISETP.NE.U32.AND P5, PT, R0, 0x1, PT ;  /* 0x000000010000780c */ /* 0x000fe40003fa5070 */
[----:B------:R-:W1:Y:S02]  /*7060*/  @P6 SYNCS.PHASECHK.TRANS64.TRYWAIT P1, [R5+URZ+0x100], R2 ;  /* 0x00010002050065a7 */ /* 0x000e6400080211ff */
[----:B------:R-:W-:Y:S01]  /*7070*/  P2R R101, PR, RZ, 0x20 ;  /* 0x00000020ff657803 */ /* 0x000fe20000000000 */
[----:B------:R2:W3:Y:S01]  /*7080*/  SYNCS.PHASECHK.TRANS64.TRYWAIT P0, [R92+URZ+0x170], R7 ;  /* 0x000170075c0075a7 */ /* 0x0004e200080011ff */
[----:B-1----:R-:W-:Y:S01]  /*7090*/  @P6 SEL R71, RZ, 0x1, !P1 ;  /* 0x00000001ff476807 */ /* 0x002fe20004800000 */
[----:B--2---:R-:W-:Y:S06]  /*70a0*/  @!P6 BRA `(.L_x_122) ;  /* 0x000000000094e947 */ /* 0x004fec0003800000 */
[----:B------:R-:W-:Y:S01]  /*70b0*/  @P5 IMAD R4, R95, 0x1000, R88 ;  /* 0x000010005f045824 */ /* 0x000fe200078e0258 */
[----:B------:R-:W-:Y:S01]  /*70c0*/  LOP3.LUT P6, RZ, R89, 0x80, RZ, 0xc0, !PT ;  /* 0x0000008059ff7812 */ /* 0x000fe200078cc0ff */
[----:B------:R-:W1:Y:S01]  /*70d0*/  S2R R0, SR_CgaCtaId ;  /* 0x0000000000007919 */ /* 0x000e620000008800 */
[----:B------:R-:W-:Y:S01]  /*70e0*/  ISETP.NE.AND P2, PT, R71, RZ, PT ;  /* 0x000000ff4700720c */ /* 0x000fe20003f45270 */
[----:B------:R-:W-:Y:S01]  /*70f0*/  @P5 VIADD R3, R4, UR43 ;  /* 0x0000002b04035c36 */ /* 0x000fe20008000000 */
[----:B------:R-:W-:Y:S01]  /*7100*/  PLOP3.LUT P1, PT, PT, PT, PT, 0x8, 0x80 ;  /* 0x000000000080781c */ /* 0x000fe20003f2e170 */
[----:B------:R-:W-:Y:S01]  /*7110*/  BSSY B0, `(.L_x_123) ;  /* 0x000000d000007945 */ /* 0x000fe20003800000 */
[----:B------:R-:W-:Y:S01]  /*7120*/  @P5 PLOP3.LUT P1, PT, P6, PT, PT, 0x80, 0x8 ;  /* 0x000000000008581c */ /* 0x000fe2000372f070 */
[C---:B------:R-:W-:Y:S01]  /*7130*/  @P5 VIADD R2, R3.reuse, 0x300 ;  /* 0x0000030003025836 */ /* 0x040fe20000000000 */
[----:B------:R-:W-:Y:S01]  /*7140*/  CS2R R74, SRZ ;  /* 0x00000000004a7805 */ /* 0x000fe2000001ff00 */
[----:B------:R-:W-:Y:S01]  /*7150*/  @P5 VIADD R3, R3, 0x310 ;  /* 0x0000031003035836 */ /* 0x000fe20000000000 */
[----:B------:R-:W-:Y:S02]  /*7160*/  CS2R R72, SRZ ;  /* 0x0000000000487805 */ /* 0x000fe4000001ff00 */
[----:B------:R-:W-:Y:S02]  /*7170*/  CS2R R78, SRZ ;  /* 0x00000000004e7805 */ /* 0x000fe4000001ff00 */
[----:B------:R-:W-:Y:S05]  /*7180*/  CS2R R76, SRZ ;  /* 0x00000000004c7805 */ /* 0x000fea000001ff00 */
[----:B------:R-:W-:Y:S01]  /*7190*/  @P1 VIADD R3, R2, 0xfffffff0 ;  /* 0xfffffff002031836 */ /* 0x000fe20000000000 */
[----:B------:R-:W-:Y:S06]  /*71a0*/  @P2 BRA `(.L_x_124) ;  /* 0x00000000000c2947 */ /* 0x000fec0003800000 */
[----:B------:R-:W-:Y:S04]  /*71b0*/  SHF.L.U32 R2, R94, 0x1f, RZ ;  /* 0x0000001f5e027819 */ /* 0x000fe800000006ff */
[----:B------:R-:W2:Y:S02]  /*71c0*/  SYNCS.PHASECHK.TRANS64.TRYWAIT P1, [R5+URZ+0x100], R2 ;  /* 0x00010002050075a7 */ /* 0x000ea400080211ff */
[----:B--2---:R-:W-:Y:S05]  /*71d0*/  @!P1 BRA `(.L_x_125) ;  /* 0x0000004400ac9947 */ /* 0x004fea0003800000 */
.L_x_124:
[----:B------:R-:W-:Y:S05]  /*71e0*/  BSYNC B0 ;  /* 0x0000000000007941 */ /* 0x000fea0003800000 */
.L_x_123:
[----:B------:R-:W-:Y:S01]  /*71f0*/  ISETP.NE.AND P1, PT, R101, RZ, PT ;  /* 0x000000ff6500720c */ /* 0x000fe20003f25270 */
[----:B--2---:R-:W-:Y:S02]  /*7200*/  VIADD R5, R5, 0x120 ;  /* 0x0000012005057836 */ /* 0x004fe40000000000 */
[----:B------:R-:W-:Y:S03]  /*7210*/  VIADD R95, R95, 0x1 ;  /* 0x000000015f5f7836 */ /* 0x000fe60000000000 */
[----:B-1----:R-:W-:Y:S07]  /*7220*/  PRMT R0, R0, 0x654, R5 ;  /* 0x0000065400007816 */ /* 0x002fee0000000005 */
[----:B------:R1:W2:Y:S04]  /*7230*/  @P1 LDS.128 R72, [R4+UR43+0x300] ;  /* 0x0003002b04481984 */ /* 0x0002a80008000c00 */
[----:B------:R1:W1:Y:S01]  /*7240*/  @P1 LDS.128 R76, [R3] ;  /* 0x00000000034c1984 */ /* 0x0002620000000c00 */
[C---:B------:R-:W-:Y:S01]  /*7250*/  ISETP.NE.AND P1, PT, R95.reuse, 0x4, PT ;  /* 0x000000045f00780c */ /* 0x040fe20003f25270 */
[----:B------:R-:W-:Y:S01]  /*7260*/  @!PT LDS RZ, [RZ] ;  /* 0x00000000fffff984 */ /* 0x000fe20000000800 */
[----:B------:R-:W-:Y:S01]  /*7270*/  @!PT LDS RZ, [RZ] ;  /* 0x00000000fffff984 */ /* 0x000fe20000000800 */
[----:B------:R-:W-:Y:S01]  /*7280*/  @!PT LDS RZ, [RZ] ;  /* 0x00000000fffff984 */ /* 0x000fe20000000800 */
[----:B------:R-:W-:Y:S01]  /*7290*/  @!PT LDS RZ, [RZ] ;  /* 0x00000000fffff984 */ /* 0x000fe20000000800 */
[----:B------:R5:W-:Y:S06]  /*72a0*/  MEMBAR.ALL.CTA ;  /* 0x0000000000007992 */ /* 0x000bec0000008000 */
[----:B-----5:R-:W5:Y:S01]  /*72b0*/  FENCE.VIEW.ASYNC.S ;  /* 0x00000000000073c6 */ /* 0x020f620000000000 */
[----:B------:R-:W-:Y:S02]  /*72c0*/  SEL R5, RZ, 0x1, P1 ;  /* 0x00000001ff057807 */ /* 0x000fe40000800000 */
[----:B------:R-:W-:Y:S02]  /*72d0*/  SEL R95, R95, RZ, P1 ;  /* 0x000000ff5f5f7207 */ /* 0x000fe40000800000 */
[----:B------:R-:W-:Y:S01]  /*72e0*/  LOP3.LUT R94, R94, R5, RZ, 0x3c, !PT ;  /* 0x000000055e5e7212 */ /* 0x000fe200078e3cff */
[----:B-----5:R1:W-:Y:S06]  /*72f0*/  SYNCS.ARRIVE.TRANS64.RED.A1T0 RZ, [R0+URZ], RZ ;  /* 0x000000ff00ff79a7 */ /* 0x0203ec00081004ff */
.L_x_122:
[----:B------:R-:W-:Y:S05]  /*7300*/  BSYNC B1 ;  /* 0x0000000000017941 */ /* 0x000fea0003800000 */
.L_x_121:
[----:B-1----:R-:W-:Y:S04]  /*7310*/  SHF.R.U32.HI R0, RZ, 0x15, R39 ;  /* 0x00000015ff007819 */ /* 0x002fe80000011627 */
[----:B------:R-:W-:Y:S01]  /*7320*/  LOP3.LUT P1, RZ, R0, 0x3, R91, 0x48, !PT ;  /* 0x0000000300ff7812 */ /* 0x000fe2000782485b */
[----:B------:R-:W-:Y:S01]  /*7330*/  @!UPT UIADD3 URZ, UPT, UPT, URZ, URZ, URZ ;  /* 0x000000fffffff290 */ /* 0x000fe2000fffe0ff */
[----:B---3--:R-:W-:Y:S11]  /*7340*/  @P0 BRA `(.L_x_126) ;  /* 0x0000000000080947 */ /* 0x008ff60003800000 */
[----:B------:R-:W1:Y:S02]  /*7350*/  SYNCS.PHASECHK.TRANS64.TRYWAIT P0, [R92+URZ+0x170], R7 ;  /* 0x000170075c0075a7 */ /* 0x000e6400080011ff */
[----:B-1----:R-:W-:Y:S05]  /*7360*/  @!P0 BRA `(.L_x_127) ;  /* 0x00000044005c8947 */ /* 0x002fea0003800000 */
.L_x_126:
[----:B------:R-:W-:Y:S05]  /*7370*/  @!P1 BRA `(.L_x_128) ;  /* 0x0000000000409947 */ /* 0x000fea0003800000 */
[----:B------:R-:W3:Y:S01]  /*7380*/  LDCU.64 UR8, c[0x4][0x78] ;  /* 0x01000f00ff0877ac */ /* 0x000ee20008000a00 */
[----:B------:R-:W-:Y:S01]  /*7390*/  MOV R3, 0x0 ;  /* 0x0000000000037802 */ /* 0x000fe20000000f00 */
[----:B------:R-:W-:Y:S02]  /*73a0*/  HFMA2 R12, -RZ, RZ, 0, 5.9604644775390625e-08 ;  /* 0x00000001ff0c7431 */ /* 0x000fe400000001ff */
[----:B------:R-:W-:Y:S02]  /*73b0*/  IMAD.MOV.U32 R8, RZ, RZ, 0x192 ;  /* 0x00000192ff087424 */ /* 0x000fe400078e00ff */
[----:B------:R-:W-:Y:S01]  /*73c0*/  IMAD.MOV.U32 R13, RZ, RZ, RZ ;  /* 0x000000ffff0d7224 */ /* 0x000fe200078e00ff */
[----:B------:R-:W1:Y:S01]  /*73d0*/  LDCU.64 UR6, c[0x4][0x80] ;  /* 0x01001000ff0677ac */ /* 0x000e620008000a00 */
[----:B------:R-:W2:Y:S01]  /*73e0*/  LDC.64 R2, c[0x4][R3] ;  /* 0x0100000003027b82 */ /* 0x000ea20000000a00 */
[----:B------:R-:W5:Y:S01]  /*73f0*/  LDCU.64 UR4, c[0x4][0x18] ;  /* 0x01000300ff0477ac */ /* 0x000f620008000a00 */
[----:B---3--:R-:W-:Y:S01]  /*7400*/  MOV R5, UR9 ;  /* 0x0000000900057c02 */ /* 0x008fe20008000f00 */
[----:B------:R-:W-:Y:S01]  /*7410*/  IMAD.U32 R4, RZ, RZ, UR8 ;  /* 0x00000008ff047e24 */ /* 0x000fe2000f8e00ff */
[----:B-1----:R-:W-:Y:S01]  /*7420*/  MOV R7, UR7 ;  /* 0x0000000700077c02 */ /* 0x002fe20008000f00 */
[----:B------:R-:W-:Y:S01]  /*7430*/  IMAD.U32 R6, RZ, RZ, UR6 ;  /* 0x00000006ff067e24 */ /* 0x000fe2000f8e00ff */
[----:B-----5:R-:W-:Y:S01]  /*7440*/  MOV R11, UR5 ;  /* 0x00000005000b7c02 */ /* 0x020fe20008000f00 */
[----:B------:R-:W-:Y:S02]  /*7450*/  IMAD.U32 R10, RZ, RZ, UR4 ;  /* 0x00000004ff0a7e24 */ /* 0x000fe4000f8e00ff */
[----:B------:R-:W-:Y:S07]  /*7460*/  LEPC R20, `(.L_x_128) ;  /* 0x000000001014794e */ /* 0x000fee0000000000 */
[----:B--2-4-:R-:W-:Y:S05]  /*7470*/  CALL.ABS.NOINC R2 ;  /* 0x0000000002007343 */ /* 0x014fea0003c00000 */
.L_x_128:
[-C--:B--2---:R-:W-:Y:S01]  /*7480*/  F2FP.F16.E5M2.UNPACK_B R42, R72.reuse ;  /* 0x00000048ff2a723e */ /* 0x084fe200020004ff */
[----:B------:R-:W-:Y:S05]  /*7490*/  WARPSYNC.ALL ;  /* 0x0000000000007948 */ /* 0x000fea0003800000 */
[----:B------:R-:W-:Y:S01]  /*74a0*/  R2UR UR4, R39 ;  /* 0x00000000270472ca */ /* 0x000fe200000e0000 */
[--C-:B------:R-:W-:Y:S01]  /*74b0*/  HADD2.F32 R40, -RZ, R42.reuse.H0_H0 ;  /* 0x2000002aff287230 */ /* 0x100fe20000004100 */
[----:B------:R-:W-:Y:S01]  /*74c0*/  F2FP.F16.E5M2.UNPACK_B R43, R72.H1 ;  /* 0x00000048ff2b723e */ /* 0x000fe200030004ff */
[----:B------:R-:W-:Y:S01]  /*74d0*/  HADD2.F32 R42, -RZ, R42.H1_H1 ;  /* 0x3000002aff2a7230 */ /* 0x000fe20000004100 */
[-C--:B------:R-:W-:Y:S01]  /*74e0*/  F2FP.F16.E5M2.UNPACK_B R45, R73.reuse ;  /* 0x00000049ff2d723e */ /* 0x080fe200020004ff */
[----:B------:R-:W-:Y:S01]  /*74f0*/  BSSY.RECONVERGENT B0, `(.L_x_129) ;  /* 0x000009e000007945 */ /* 0x000fe20003800200 */
[----:B------:R-:W-:Y:S01]  /*7500*/  F2FP.F16.E5M2.UNPACK_B R47, R73.H1 ;  /* 0x00000049ff2f723e */ /* 0x000fe200030004ff */
[--C-:B------:R-:W-:Y:S01]  /*7510*/  HADD2.F32 R44, -RZ, R43.reuse.H0_H0 ;  /* 0x2000002bff2c7230 */ /* 0x100fe20000004100 */
[-C--:B------:R-:W-:Y:S01]  /*7520*/  F2FP.F16.E5M2.UNPACK_B R49, R74.reuse ;  /* 0x0000004aff31723e */ /* 0x080fe200020004ff */
[----:B------:R-:W-:Y:S01]  /*7530*/  HADD2.F32 R46, -RZ, R43.H1_H1 ;  /* 0x3000002bff2e7230 */ /* 0x000fe20000004100 */
[----:B------:R-:W-:Y:S01]  /*7540*/  F2FP.F16.E5M2.UNPACK_B R51, R74.H1 ;  /* 0x0000004aff33723e */ /* 0x000fe200030004ff */
[--C-:B------:R-:W-:Y:S01]  /*7550*/  HADD2.F32 R43, -RZ, R45.reuse.H0_H0 ;  /* 0x2000002dff2b7230 */ /* 0x100fe20000004100 */
[-C--:B------:R-:W-:Y:S01]  /*7560*/  F2FP.F16.E5M2.UNPACK_B R53, R75.reuse ;  /* 0x0000004bff35723e */ /* 0x080fe200020004ff */
[----:B-1----:R-:W4:Y:S01]  /*7570*/  LDTM.x32 R4, tmem[UR4] ;  /* 0x00000004000479ee */ /* 0x002f2200082c0000 */
[----:B------:R-:W-:Y:S01]  /*7580*/  F2FP.F16.E5M2.UNPACK_B R55, R75.H1 ;  /* 0x0000004bff37723e */ /* 0x000fe200030004ff */
[----:B------:R-:W-:Y:S01]  /*7590*/  HADD2.F32 R48, -RZ, R45.H1_H1 ;  /* 0x3000002dff307230 */ /* 0x000fe20000004100 */
[-C--:B------:R-:W-:Y:S01]  /*75a0*/  F2FP.F16.E5M2.UNPACK_B R57, R76.reuse ;  /* 0x0000004cff39723e */ /* 0x080fe200020004ff */
[----:B------:R-:W-:Y:S01]  /*75b0*/  HADD2.F32 R52, -RZ, R49.H1_H1 ;  /* 0x30000031ff347230 */ /* 0x000fe20000004100 */
[----:B------:R-:W-:Y:S01]  /*75c0*/  IADD3 R113, PT, PT, R88, UR43, RZ ;  /* 0x0000002b58717c10 */ /* 0x000fe2000fffe0ff */
[----:B------:R-:W-:Y:S01]  /*75d0*/  HADD2.F32 R56, -RZ, R53.H1_H1 ;  /* 0x30000035ff387230 */ /* 0x000fe20000004100 */
[----:B------:R-:W-:Y:S01]  /*75e0*/  MOV R102, 0x10 ;  /* 0x0000001000667802 */ /* 0x000fe20000000f00 */
[----:B------:R-:W-:Y:S01]  /*75f0*/  HADD2.F32 R60, -RZ, R57.H1_H1 ;  /* 0x30000039ff3c7230 */ /* 0x000fe20000004100 */
[----:B------:R-:W-:Y:S01]  /*7600*/  LOP3.LUT P5, RZ, R89, 0x80, RZ, 0xc0, !PT ;  /* 0x0000008059ff7812 */ /* 0x000fe200078ac0ff */
[--C-:B------:R-:W-:Y:S01]  /*7610*/  HADD2.F32 R45, -RZ, R47.reuse.H0_H0 ;  /* 0x2000002fff2d7230 */ /* 0x100fe20000004100 */
[----:B------:R-:W-:Y:S01]  /*7620*/  F2FP.F16.E5M2.UNPACK_B R59, R76.H1 ;  /* 0x0000004cff3b723e */ /* 0x000fe200030004ff */
[----:B------:R-:W-:Y:S01]  /*7630*/  HADD2.F32 R50, -RZ, R47.H1_H1 ;  /* 0x3000002fff327230 */ /* 0x000fe20000004100 */
[----:B------:R-:W-:Y:S01]  /*7640*/  SEL R102, R102, 0xfffffff0, !P5 ;  /* 0xfffffff066667807 */ /* 0x000fe20006800000 */
[----:B------:R-:W-:Y:S01]  /*7650*/  HADD2.F32 R47, -RZ, R49.H0_H0 ;  /* 0x20000031ff2f7230 */ /* 0x000fe20000004100 */
[-C--:B------:R-:W-:Y:S01]  /*7660*/  F2FP.F16.E5M2.UNPACK_B R61, R77.reuse ;  /* 0x0000004dff3d723e */ /* 0x080fe200020004ff */
[--C-:B------:R-:W-:Y:S01]  /*7670*/  HADD2.F32 R49, -RZ, R51.reuse.H0_H0 ;  /* 0x20000033ff317230 */ /* 0x100fe20000004100 */
[----:B------:R-:W-:Y:S01]  /*7680*/  IADD3 R100, PT, PT, R113, R102, RZ ;  /* 0x0000006671647210 */ /* 0x000fe20007ffe0ff */
[----:B------:R-:W-:Y:S01]  /*7690*/  HADD2.F32 R54, -RZ, R51.H1_H1 ;  /* 0x30000033ff367230 */ /* 0x000fe20000004100 */
[----:B------:R-:W-:Y:S01]  /*76a0*/  F2FP.F16.E5M2.UNPACK_B R63, R77.H1 ;  /* 0x0000004dff3f723e */ /* 0x000fe200030004ff */
[----:B------:R-:W-:Y:S01]  /*76b0*/  HADD2.F32 R51, -RZ, R53.H0_H0 ;  /* 0x20000035ff337230 */ /* 0x000fe20000004100 */
[-C--:B------:R-:W-:Y:S01]  /*76c0*/  F2FP.F16.E5M2.UNPACK_B R65, R78.reuse ;  /* 0x0000004eff41723e */ /* 0x080fe200020004ff */
[----:B------:R-:W-:Y:S01]  /*76d0*/  HADD2.F32 R64, -RZ, R61.H1_H1 ;  /* 0x3000003dff407230 */ /* 0x000fe20000004100 */
[----:B------:R-:W-:Y:S01]  /*76e0*/  F2FP.F16.E5M2.UNPACK_B R67, R78.H1 ;  /* 0x0000004eff43723e */ /* 0x000fe200030004ff */
[C---:B----4-:R-:W-:Y:S01]  /*76f0*/  FMUL R0, R38.reuse, R4 ;  /* 0x0000000426007220 */ /* 0x050fe20000400000 */
[C---:B------:R-:W-:Y:S01]  /*7700*/  FMUL R2, R38.reuse, R5 ;  /* 0x0000000526027220 */ /* 0x040fe20000400000 */
[C---:B------:R-:W-:Y:S01]  /*7710*/  FMUL R4, R38.reuse, R8 ;  /* 0x0000000826047220 */ /* 0x040fe20000400000 */
[C---:B------:R-:W-:Y:S01]  /*7720*/  FMUL R5, R38.reuse, R9 ;  /* 0x0000000926057220 */ /* 0x040fe20000400000 */
[C---:B------:R-:W-:Y:S01]  /*7730*/  FFMA R0, R41.reuse, R40, R0 ;  /* 0x0000002829007223 */ /* 0x040fe20000000000 */
[C---:B------:R-:W-:Y:S01]  /*7740*/  FFMA R2, R41.reuse, R42, R2 ;  /* 0x0000002a29027223 */ /* 0x040fe20000000002 */
[C---:B------:R-:W-:Y:S01]  /*7750*/  FMUL R8, R38.reuse, R12 ;  /* 0x0000000c26087220 */ /* 0x040fe20000400000 */
[C---:B------:R-:W-:Y:S01]  /*7760*/  FMUL R9, R38.reuse, R13 ;  /* 0x0000000d26097220 */ /* 0x040fe20000400000 */
[C---:B------:R-:W-:Y:S01]  /*7770*/  FMUL R12, R38.reuse, R16 ;  /* 0x00000010260c7220 */ /* 0x040fe20000400000 */
[C---:B------:R-:W-:Y:S01]  /*7780*/  FMUL R13, R38.reuse, R17 ;  /* 0x00000011260d7220 */ /* 0x040fe20000400000 */
[C---:B------:R-:W-:Y:S01]  /*7790*/  FMUL R16, R38.reuse, R20 ;  /* 0x0000001426107220 */ /* 0x040fe20000400000 */
[C---:B------:R-:W-:Y:S01]  /*77a0*/  FMUL R17, R38.reuse, R21 ;  /* 0x0000001526117220 */ /* 0x040fe20000400000 */
[C---:B------:R-:W-:Y:S01]  /*77b0*/  FMUL R20, R38.reuse, R24 ;  /* 0x0000001826147220 */ /* 0x040fe20000400000 */
[C---:B------:R-:W-:Y:S01]  /*77c0*/  FMUL R21, R38.reuse, R25 ;  /* 0x0000001926157220 */ /* 0x040fe20000400000 */
[----:B------:R-:W-:Y:S02]  /*77d0*/  HADD2.F32 R68, -RZ, R65.H1_H1 ;  /* 0x30000041ff447230 */ /* 0x000fe40000004100 */
[C---:B------:R-:W-:Y:S01]  /*77e0*/  FMUL R24, R38.reuse, R28 ;  /* 0x0000001c26187220 */ /* 0x040fe20000400000 */
[C---:B------:R-:W-:Y:S01]  /*77f0*/  FMUL R25, R38.reuse, R29 ;  /* 0x0000001d26197220 */ /* 0x040fe20000400000 */
[C---:B------:R-:W-:Y:S01]  /*7800*/  FMUL R28, R38.reuse, R32 ;  /* 0x00000020261c7220 */ /* 0x040fe20000400000 */
[C---:B------:R-:W-:Y:S01]  /*7810*/  FMUL R29, R38.reuse, R33 ;  /* 0x00000021261d7220 */ /* 0x040fe20000400000 */
[C---:B------:R-:W-:Y:S01]  /*7820*/  FMUL R3, R38.reuse, R6 ;  /* 0x0000000626037220 */ /* 0x040fe20000400000 */
[C---:B------:R-:W-:Y:S01]  /*7830*/  FMUL R7, R38.reuse, R7 ;  /* 0x0000000726077220 */ /* 0x040fe20000400000 */
[C---:B------:R-:W-:Y:S01]  /*7840*/  FMUL R6, R38.reuse, R10 ;  /* 0x0000000a26067220 */ /* 0x040fe20000400000 */
[-C--:B------:R-:W-:Y:S01]  /*7850*/  F2FP.F16.E5M2.UNPACK_B R40, R79.reuse ;  /* 0x0000004fff28723e */ /* 0x080fe200020004ff */
[C---:B------:R-:W-:Y:S01]  /*7860*/  FFMA R3, R41.reuse, R44, R3 ;  /* 0x0000002c29037223 */ /* 0x040fe20000000003 */
[C---:B------:R-:W-:Y:S01]  /*7870*/  FFMA R7, R41.reuse, R46, R7 ;  /* 0x0000002e29077223 */ /* 0x040fe20000000007 */
[----:B------:R-:W-:Y:S01]  /*7880*/  F2FP.F16.E5M2.UNPACK_B R42, R79.H1 ;  /* 0x0000004fff2a723e */ /* 0x000fe200030004ff */
[C---:B------:R-:W-:Y:S01]  /*7890*/  FFMA R4, R41.reuse, R43, R4 ;  /* 0x0000002b29047223 */ /* 0x040fe20000000004 */
[----:B------:R-:W-:Y:S01]  /*78a0*/  FFMA R5, R41, R48, R5 ;  /* 0x0000003029057223 */ /* 0x000fe20000000005 */
[----:B------:R-:W-:Y:S01]  /*78b0*/  ISETP.NE.AND P0, PT, R99, RZ, PT ;  /* 0x000000ff6300720c */ /* 0x000fe20003f05270 */
[----:B------:R-:W-:Y:S01]  /*78c0*/  FFMA R6, R41, R45, R6 ;  /* 0x0000002d29067223 */ /* 0x000fe20000000006 */
[----:B------:R-:W-:Y:S01]  /*78d0*/  F2FP.SATFINITE.E5M2.F32.PACK_AB_MERGE_C R105, R7, R3, RZ ;  /* 0x000000030769723e */ /* 0x000fe200048060ff */
[C---:B------:R-:W-:Y:S01]  /*78e0*/  FMUL R11, R38.reuse, R11 ;  /* 0x0000000b260b7220 */ /* 0x040fe20000400000 */
[C---:B------:R-:W-:Y:S01]  /*78f0*/  FMUL R10, R38.reuse, R14 ;  /* 0x0000000e260a7220 */ /* 0x040fe20000400000 */
[----:B------:R-:W-:Y:S01]  /*7900*/  FMUL R15, R38, R15 ;  /* 0x0000000f260f7220 */ /* 0x000fe20000400000 */
[----:B------:R-:W-:Y:S01]  /*7910*/  F2FP.SATFINITE.E5M2.F32.PACK_AB_MERGE_C R104, R2, R0, R105 ;  /* 0x000000000268723e */ /* 0x000fe20004806069 */
[C---:B------:R-:W-:Y:S01]  /*7920*/  FFMA R11, R41.reuse, R50, R11 ;  /* 0x00000032290b7223 */ /* 0x040fe2000000000b */
[----:B------:R-:W-:Y:S01]  /*7930*/  FFMA R8, R41, R47, R8 ;  /* 0x0000002f29087223 */ /* 0x000fe20000000008 */
[----:B------:R-:W-:Y:S01]  /*7940*/  ISETP.NE.AND P6, PT, R103, RZ, PT ;  /* 0x000000ff6700720c */ /* 0x000fe20003fc5270 */
[----:B------:R-:W-:Y:S01]  /*7950*/  FFMA R9, R41, R52, R9 ;  /* 0x0000003429097223 */ /* 0x000fe20000000009 */
[--C-:B------:R-:W-:Y:S01]  /*7960*/  HADD2.F32 R53, -RZ, R55.reuse.H0_H0 ;  /* 0x20000037ff357230 */ /* 0x100fe20000004100 */
[----:B------:R-:W-:Y:S01]  /*7970*/  F2FP.SATFINITE.E5M2.F32.PACK_AB_MERGE_C R105, R11, R6, RZ ;  /* 0x000000060b69723e */ /* 0x000fe200048060ff */
[C---:B------:R-:W-:Y:S01]  /*7980*/  FFMA R10, R41.reuse, R49, R10 ;  /* 0x00000031290a7223 */ /* 0x040fe2000000000a */
[C---:B------:R-:W-:Y:S01]  /*7990*/  FFMA R15, R41.reuse, R54, R15 ;  /* 0x00000036290f7223 */ /* 0x040fe2000000000f */
[----:B------:R-:W-:Y:S01]  /*79a0*/  FFMA R12, R41, R51, R12 ;  /* 0x00000033290c7223 */ /* 0x000fe2000000000c */
[----:B------:R-:W-:Y:S01]  /*79b0*/  F2FP.SATFINITE.E5M2.F32.PACK_AB_MERGE_C R105, R5, R4, R105 ;  /* 0x000000040569723e */ /* 0x000fe20004806069 */
[----:B------:R-:W-:Y:S01]  /*79c0*/  FFMA R13, R41, R56, R13 ;  /* 0x00000038290d7223 */ /* 0x000fe2000000000d */
[----:B------:R-:W-:Y:S01]  /*79d0*/  HADD2.F32 R58, -RZ, R55.H1_H1 ;  /* 0x30000037ff3a7230 */ /* 0x000fe20000004100 */
[----:B------:R-:W-:Y:S01]  /*79e0*/  F2FP.SATFINITE.E5M2.F32.PACK_AB_MERGE_C R106, R15, R10, RZ ;  /* 0x0000000a0f6a723e */ /* 0x000fe200048060ff */
[----:B------:R-:W-:Y:S02]  /*79f0*/  HADD2.F32 R55, -RZ, R57.H0_H0 ;  /* 0x20000039ff377230 */ /* 0x000fe40000004100 */
[C---:B------:R-:W-:Y:S01]  /*7a00*/  FMUL R14, R38.reuse, R18 ;  /* 0x00000012260e7220 */ /* 0x040fe20000400000 */
[C---:B------:R-:W-:Y:S01]  /*7a10*/  FMUL R19, R38.reuse, R19 ;  /* 0x0000001326137220 */ /* 0x040fe20000400000 */
[--C-:B------:R-:W-:Y:S02]  /*7a20*/  HADD2.F32 R57, -RZ, R59.reuse.H0_H0 ;  /* 0x2000003bff397230 */ /* 0x100fe40000004100 */
[C---:B------:R-:W-:Y:S01]  /*7a30*/  FMUL R18, R38.reuse, R22 ;  /* 0x0000001626127220 */ /* 0x040fe20000400000 */
[C---:B------:R-:W-:Y:S01]  /*7a40*/  FFMA R14, R41.reuse, R53, R14 ;  /* 0x00000035290e7223 */ /* 0x040fe2000000000e */
[----:B------:R-:W-:Y:S02]  /*7a50*/  HADD2.F32 R62, -RZ, R59.H1_H1 ;  /* 0x3000003bff3e7230 */ /* 0x000fe40000004100 */
[C---:B------:R-:W-:Y:S01]  /*7a60*/  FFMA R19, R41.reuse, R58, R19 ;  /* 0x0000003a29137223 */ /* 0x040fe20000000013 */
[----:B------:R-:W-:Y:S02]  /*7a70*/  HADD2.F32 R59, -RZ, R61.H0_H0 ;  /* 0x2000003dff3b7230 */ /* 0x000fe40000004100 */
[C---:B------:R-:W-:Y:S01]  /*7a80*/  FMUL R23, R38.reuse, R23 ;  /* 0x0000001726177220 */ /* 0x040fe20000400000 */
[C---:B------:R-:W-:Y:S01]  /*7a90*/  FFMA R16, R41.reuse, R55, R16 ;  /* 0x0000003729107223 */ /* 0x040fe20000000010 */
[C---:B------:R-:W-:Y:S01]  /*7aa0*/  FFMA R17, R41.reuse, R60, R17 ;  /* 0x0000003c29117223 */ /* 0x040fe20000000011 */
[--C-:B------:R-:W-:Y:S02]  /*7ab0*/  HADD2.F32 R61, -RZ, R63.reuse.H0_H0 ;  /* 0x2000003fff3d7230 */ /* 0x100fe40000004100 */
[C---:B------:R-:W-:Y:S01]  /*7ac0*/  FFMA R18, R41.reuse, R57, R18 ;  /* 0x0000003929127223 */ /* 0x040fe20000000012 */
[----:B------:R-:W-:Y:S02]  /*7ad0*/  HADD2.F32 R66, -RZ, R63.H1_H1 ;  /* 0x3000003fff427230 */ /* 0x000fe40000004100 */
[C---:B------:R-:W-:Y:S01]  /*7ae0*/  FMUL R22, R38.reuse, R26 ;  /* 0x0000001a26167220 */ /* 0x040fe20000400000 */
[----:B------:R-:W-:Y:S02]  /*7af0*/  HADD2.F32 R63, -RZ, R65.H0_H0 ;  /* 0x20000041ff3f7230 */ /* 0x000fe40000004100 */
[C---:B------:R-:W-:Y:S01]  /*7b00*/  FFMA R23, R41.reuse, R62, R23 ;  /* 0x0000003e29177223 */ /* 0x040fe20000000017 */
[C---:B------:R-:W-:Y:S01]  /*7b10*/  FMUL R27, R38.reuse, R27 ;  /* 0x0000001b261b7220 */ /* 0x040fe20000400000 */
[C---:B------:R-:W-:Y:S01]  /*7b20*/  FFMA R20, R41.reuse, R59, R20 ;  /* 0x0000003b29147223 */ /* 0x040fe20000000014 */
[C---:B------:R-:W-:Y:S01]  /*7b30*/  FFMA R21, R41.reuse, R64, R21 ;  /* 0x0000004029157223 */ /* 0x040fe20000000015 */
[--C-:B------:R-:W-:Y:S02]  /*7b40*/  HADD2.F32 R65, -RZ, R67.reuse.H0_H0 ;  /* 0x20000043ff417230 */ /* 0x100fe40000004100 */
[C---:B------:R-:W-:Y:S01]  /*7b50*/  FFMA R22, R41.reuse, R61, R22 ;  /* 0x0000003d29167223 */ /* 0x040fe20000000016 */
[----:B------:R-:W-:Y:S02]  /*7b60*/  HADD2.F32 R70, -RZ, R67.H1_H1 ;  /* 0x30000043ff467230 */ /* 0x000fe40000004100 */
[C---:B------:R-:W-:Y:S01]  /*7b70*/  FMUL R26, R38.reuse, R30 ;  /* 0x0000001e261a7220 */ /* 0x040fe20000400000 */
[--C-:B------:R-:W-:Y:S02]  /*7b80*/  HADD2.F32 R67, -RZ, R40.reuse.H0_H0 ;  /* 0x20000028ff437230 */ /* 0x100fe40000004100 */
[C---:B------:R-:W-:Y:S01]  /*7b90*/  FFMA R27, R41.reuse, R66, R27 ;  /* 0x00000042291b7223 */ /* 0x040fe2000000001b */
[C---:B------:R-:W-:Y:S01]  /*7ba0*/  FMUL R31, R38.reuse, R31 ;  /* 0x0000001f261f7220 */ /* 0x040fe20000400000 */
[C---:B------:R-:W-:Y:S01]  /*7bb0*/  FFMA R24, R41.reuse, R63, R24 ;  /* 0x0000003f29187223 */ /* 0x040fe20000000018 */
[----:B------:R-:W-:Y:S02]  /*7bc0*/  HADD2.F32 R40, -RZ, R40.H1_H1 ;  /* 0x30000028ff287230 */ /* 0x000fe40000004100 */
[C---:B------:R-:W-:Y:S01]  /*7bd0*/  FFMA R25, R41.reuse, R68, R25 ;  /* 0x0000004429197223 */ /* 0x040fe20000000019 */
[--C-:B------:R-:W-:Y:S02]  /*7be0*/  HADD2.F32 R69, -RZ, R42.reuse.H0_H0 ;  /* 0x2000002aff457230 */ /* 0x100fe40000004100 */
[C---:B------:R-:W-:Y:S01]  /*7bf0*/  FFMA R26, R41.reuse, R65, R26 ;  /* 0x00000041291a7223 */ /* 0x040fe2000000001a */
[----:B------:R-:W-:Y:S02]  /*7c00*/  HADD2.F32 R42, -RZ, R42.H1_H1 ;  /* 0x3000002aff2a7230 */ /* 0x000fe40000004100 */
[C---:B------:R-:W-:Y:S01]  /*7c10*/  FMUL R30, R38.reuse, R34 ;  /* 0x00000022261e7220 */ /* 0x040fe20000400000 */
[----:B------:R-:W-:Y:S01]  /*7c20*/  FFMA R31, R41, R70, R31 ;  /* 0x00000046291f7223 */ /* 0x000fe2000000001f */
[----:B------:R-:W-:Y:S01]  /*7c30*/  FMUL R35, R38, R35 ;  /* 0x0000002326237220 */ /* 0x000fe20000400000 */
[----:B------:R-:W-:Y:S01]  /*7c40*/  F2FP.SATFINITE.E5M2.F32.PACK_AB_MERGE_C R107, R19, R14, RZ ;  /* 0x0000000e136b723e */ /* 0x000fe200048060ff */
[C---:B------:R-:W-:Y:S01]  /*7c50*/  FFMA R28, R41.reuse, R67, R28 ;  /* 0x00000043291c7223 */ /* 0x040fe2000000001c */
[C---:B------:R-:W-:Y:S01]  /*7c60*/  FFMA R29, R41.reuse, R40, R29 ;  /* 0x00000028291d7223 */ /* 0x040fe2000000001d */
[C---:B------:R-:W-:Y:S01]  /*7c70*/  FFMA R30, R41.reuse, R69, R30 ;  /* 0x00000045291e7223 */ /* 0x040fe2000000001e */
[----:B------:R-:W-:Y:S01]  /*7c80*/  FFMA R35, R41, R42, R35 ;  /* 0x0000002a29237223 */ /* 0x000fe20000000023 */
[----:B------:R-:W-:Y:S02]  /*7c90*/  F2FP.SATFINITE.E5M2.F32.PACK_AB_MERGE_C R106, R9, R8, R106 ;  /* 0x00000008096a723e */ /* 0x000fe4000480606a */
[----:B------:R-:W-:Y:S02]  /*7ca0*/  F2FP.SATFINITE.E5M2.F32.PACK_AB_MERGE_C R107, R13, R12, R107 ;  /* 0x0000000c0d6b723e */ /* 0x000fe4000480606b */
[----:B------:R-:W-:Y:S02]  /*7cb0*/  F2FP.SATFINITE.E5M2.F32.PACK_AB_MERGE_C R108, R23, R18, RZ ;  /* 0x00000012176c723e */ /* 0x000fe400048060ff */
[----:B------:R-:W-:Y:S01]  /*7cc0*/  F2FP.SATFINITE.E5M2.F32.PACK_AB_MERGE_C R109, R27, R22, RZ ;  /* 0x000000161b6d723e */ /* 0x000fe200048060ff */
[----:B------:R1:W-:Y:S01]  /*7cd0*/  STS.128 [R88+UR43+0x4300], R104 ;  /* 0x0043006858007988 */ /* 0x0003e20008000c2b */
[----:B------:R-:W-:Y:S02]  /*7ce0*/  F2FP.SATFINITE.E5M2.F32.PACK_AB_MERGE_C R112, R31, R26, RZ ;  /* 0x0000001a1f70723e */ /* 0x000fe400048060ff */
[----:B------:R-:W-:Y:S02]  /*7cf0*/  F2FP.SATFINITE.E5M2.F32.PACK_AB_MERGE_C R114, R35, R30, RZ ;  /* 0x0000001e2372723e */ /* 0x000fe400048060ff */
[----:B------:R-:W-:Y:S02]  /*7d00*/  F2FP.SATFINITE.E5M2.F32.PACK_AB_MERGE_C R108, R17, R16, R108 ;  /* 0x00000010116c723e */ /* 0x000fe4000480606c */
[----:B------:R-:W-:Y:S02]  /*7d10*/  F2FP.SATFINITE.E5M2.F32.PACK_AB_MERGE_C R109, R21, R20, R109 ;  /* 0x00000014156d723e */ /* 0x000fe4000480606d */
[----:B------:R-:W-:Y:S02]  /*7d20*/  F2FP.SATFINITE.E5M2.F32.PACK_AB_MERGE_C R110, R25, R24, R112 ;  /* 0x00000018196e723e */ /* 0x000fe40004806070 */
[----:B------:R-:W-:Y:S02]  /*7d30*/  F2FP.SATFINITE.E5M2.F32.PACK_AB_MERGE_C R111, R29, R28, R114 ;  /* 0x0000001c1d6f723e */ /* 0x000fe40004806072 */
[----:B------:R-:W-:Y:S02]  /*7d40*/  LEA R112, R95, UR43, 0x3 ;  /* 0x0000002b5f707c11 */ /* 0x000fe4000f8e18ff */
[----:B------:R-:W-:Y:S01]  /*7d50*/  @P6 SHF.L.U32 R113, R94, 0x1f, RZ ;  /* 0x0000001f5e716819 */ /* 0x000fe200000006ff */
[----:B------:R1:W-:Y:S01]  /*7d60*/  STS.128 [R100+0x4300], R108 ;  /* 0x0043006c64007388 */ /* 0x0003e20000000c00 */
[----:B------:R-:W-:Y:S01]  /*7d70*/  @!PT LDS RZ, [RZ] ;  /* 0x00000000fffff984 */ /* 0x000fe20000000800 */
[----:B------:R-:W-:Y:S01]  /*7d80*/  @!PT LDS RZ, [RZ] ;  /* 0x00000000fffff984 */ /* 0x000fe20000000800 */
[----:B------:R-:W-:Y:S01]  /*7d90*/  @!PT LDS RZ, [RZ] ;  /* 0x00000000fffff984 */ /* 0x000fe20000000800 */
[----:B------:R-:W-:Y:S01]  /*7da0*/  @!PT LDS RZ, [RZ] ;  /* 0x00000000fffff984 */ /* 0x000fe20000000800 */
[----:B------:R2:W-:Y:S07]  /*7db0*/  MEMBAR.ALL.CTA ;  /* 0x0000000000007992 */ /* 0x0005ee0000008000 */
[----:B--2---:R-:W2:Y:S02]  /*7dc0*/  FENCE.VIEW.ASYNC.S ;  /* 0x00000000000073c6 */ /* 0x004ea40000000000 */
[----:B--2---:R-:W-:Y:S06]  /*7dd0*/  BAR.SYNC.DEFER_BLOCKING 0x1, 0x80 ;  /* 0x0042000000007b1d */ /* 0x004fec0000010000 */
[----:B------:R-:W-:Y:S05]  /*7de0*/  @P0 BRA `(.L_x_130) ;  /* 0x0000000000380947 */ /* 0x000fea0003800000 */
[----:B------:R-:W-:Y:S01]  /*7df0*/  UIADD3 UR4, UPT, UPT, UR43, 0x4300, URZ ;  /* 0x000043002b047890 */ /* 0x000fe2000fffe0ff */
[----:B------:R-:W-:Y:S01]  /*7e00*/  UMOV UR51, UR36 ;  /* 0x0000002400337c82 */ /* 0x000fe20008000000 */
[----:B------:R-:W-:Y:S02]  /*7e10*/  UIADD3 UR9, UPT, UPT, UR49, 0x80, URZ ;  /* 0x0000008031097890 */ /* 0x000fe4000fffe0ff */
[----:B------:R-:W-:Y:S02]  /*7e20*/  UIADD3 UR8, UPT, UPT, UR43, 0x4b00, URZ ;  /* 0x00004b002b087890 */ /* 0x000fe4000fffe0ff */
[----:B------:R-:W-:Y:S01]  /*7e30*/  MOV R98, UR4 ;  /* 0x0000000400627c02 */ /* 0x000fe20008000f00 */
[----:B------:R-:W-:Y:S01]  /*7e40*/  UIADD3 UR4, UP0, UPT, UR60, 0x680, URZ ;  /* 0x000006803c047890 */ /* 0x000fe2000ff1e0ff */
[----:B------:R-:W-:Y:S02]  /*7e50*/  UMOV UR10, UR50 ;  /* 0x00000032000a7c82 */ /* 0x000fe40008000000 */
[----:B------:R-:W-:Y:S01]  /*7e60*/  R2UR UR48, R98 ;  /* 0x00000000623072ca */ /* 0x000fe200000e0000 */
[----:B------:R-:W-:Y:S01]  /*7e70*/  UIADD3.X UR5, UPT, UPT, URZ, UR61, URZ, UP0, !UPT ;  /* 0x0000003dff057290 */ /* 0x000fe200087fe4ff */
[----:B------:R-:W-:Y:S11]  /*7e80*/  UMOV UR11, UR36 ;  /* 0x00000024000b7c82 */ /* 0x000ff60008000000 */
[----:B------:R2:W-:Y:S01]  /*7e90*/  UTMASTG.3D [UR48], [UR4] ;  /* 0x00000030040073b5 */ /* 0x0005e20008010000 */
[----:B------:R2:W-:Y:S01]  /*7ea0*/  UTMASTG.3D [UR8], [UR4] ;  /* 0x00000008040073b5 */ /* 0x0005e20008010000 */
[----:B------:R0:W-:Y:S01]  /*7eb0*/  UTMACMDFLUSH ;  /* 0x00000000000079b7 */ /* 0x0001e20000000000 */
[----:B--2---:R-:W-:Y:S04]  /*7ec0*/  DEPBAR.LE SB0, 0x1 ;  /* 0x000080400000791a */ /* 0x004fe80000000000 */
.L_x_130:
[----:B------:R-:W-:Y:S05]  /*7ed0*/  BSYNC.RECONVERGENT B0 ;  /* 0x0000000000007941 */ /* 0x000fea0003800200 */
.L_x_129:
[----:B------:R-:W-:Y:S06]  /*7ee0*/  BAR.SYNC.DEFER_BLOCKING 0x1, 0x80 ;  /* 0x0042000000007b1d */ /* 0x000fec0000010000 */
[----:B------:R-:W2:Y:S01]  /*7ef0*/  @P6 SYNCS.PHASECHK.TRANS64.TRYWAIT P0, [R112+URZ+0x100], R113 ;  /* 0x00010071700065a7 */ /* 0x000ea200080011ff */
[----:B------:R-:W-:Y:S01]  /*7f00*/  BSSY B1, `(.L_x_131) ;  /* 0x0000020000017945 */ /* 0x000fe20003800000 */
[----:B--2---:R-:W-:Y:S03]  /*7f10*/  @P6 SEL R71, RZ, 0x1, !P0 ;  /* 0x00000001ff476807 */ /* 0x004fe60004000000 */
[----:B------:R-:W-:Y:S05]  /*7f20*/  @!P6 BRA `(.L_x_132) ;  /* 0x000000000074e947 */ /* 0x000fea0003800000 */
[----:B------:R-:W-:Y:S01]  /*7f30*/  ISETP.NE.AND P1, PT, R101, RZ, PT ;  /* 0x000000ff6500720c */ /* 0x000fe20003f25270 */
[----:B------:R-:W2:Y:S01]  /*7f40*/  S2R R0, SR_CgaCtaId ;  /* 0x0000000000007919 */ /* 0x000ea20000008800 */
[----:B------:R-:W-:Y:S01]  /*7f50*/  ISETP.NE.AND P0, PT, R71, RZ, PT ;  /* 0x000000ff4700720c */ /* 0x000fe20003f05270 */
[----:B------:R-:W-:Y:S10]  /*7f60*/  BSSY B0, `(.L_x_133) ;  /* 0x0000008000007945 */ /* 0x000ff40003800000 */
[----:B------:R-:W-:Y:S05]  /*7f70*/  @P1 IMAD R2, R95, 0x1000, R88 ;  /* 0x000010005f021824 */ /* 0x000fea00078e0258 */
[----:B------:R-:W-:Y:S05]  /*7f80*/  @P1 IADD3 R3, PT, PT, R2, UR43, RZ ;  /* 0x0000002b02031c10 */ /* 0x000fea000fffe0ff */
[----:B------:R-:W-:Y:S01]  /*7f90*/  @P1 IMAD.IADD R4, R3, 0x1, R102 ;  /* 0x0000000103041824 */ /* 0x000fe200078e0266 */
[----:B------:R-:W-:Y:S06]  /*7fa0*/  @P0 BRA `(.L_x_134) ;  /* 0x00000000000c0947 */ /* 0x000fec0003800000 */
[----:B------:R-:W-:Y:S04]  /*7fb0*/  SHF.L.U32 R3, R94, 0x1f, RZ ;  /* 0x0000001f5e037819 */ /* 0x000fe800000006ff */
[----:B------:R-:W3:Y:S02]  /*7fc0*/  SYNCS.PHASECHK.TRANS64.TRYWAIT P0, [R112+URZ+0x100], R3 ;  /* 0x00010003700075a7 */ /* 0x000ee400080011ff */
[----:B---3--:R-:W-:Y:S05]  /*7fd0*/  @!P0 BRA `(.L_x_135) ;  /* 0x0000003800548947 */ /* 0x008fea0003800000 */
.L_x_134:
[----:B------:R-:W-:Y:S05]  /*7fe0*/  BSYNC B0 ;  /* 0x0000000000007941 */ /* 0x000fea0003800000 */
.L_x_133:
[----:B------:R-:W-:Y:S01]  /*7ff0*/  ISETP.NE.AND P0, PT, R101, RZ, PT ;  /* 0x000000ff6500720c */ /* 0x000fe20003f05270 */
[----:B---3--:R-:W-:Y:S02]  /*8000*/  VIADD R3, R112, 0x120 ;  /* 0x0000012070037836 */ /* 0x008fe40000000000 */
[----:B------:R-:W-:Y:S03]  /*8010*/  VIADD R95, R95, 0x1 ;  /* 0x000000015f5f7836 */ /* 0x000fe60000000000 */
[----:B--2---:R-:W-:Y:S07]  /*8020*/  PRMT R0, R0, 0x654, R3 ;  /* 0x0000065400007816 */ /* 0x004fee0000000003 */
[----:B------:R2:W3:Y:S04]  /*8030*/  @P0 LDS.128 R72, [R2+UR43+0x300] ;  /* 0x0003002b02480984 */ /* 0x0004e80008000c00 */
[----:B------:R2:W4:Y:S01]  /*8040*/  @P0 LDS.128 R76, [R4+0x300] ;  /* 0x00030000044c0984 */ /* 0x0005220000000c00 */
        /* <DEDUP_REMOVED lines=11> */
.L_x_132:
[----:B------:R-:W-:Y:S05]  /*8100*/  BSYNC B1 ;  /* 0x0000000000017941 */ /* 0x000fea0003800000 */
.L_x_131:
[----:B--2---:R-:W-:Y:S05]  /*8110*/  VIADD R0, R39, 0x20 ;  /* 0x0000002027007836 */ /* 0x004fea0000000000 */
[----:B------:R-:W-:Y:S04]  /*8120*/  SHF.R.U32.HI R0, RZ, 0x15, R0 ;  /* 0x00000015ff007819 */ /* 0x000fe80000011600 */
[----:B------:R-:W-:Y:S11]  /*8130*/  LOP3.LUT P0, RZ, R0, 0x3, R91, 0x48, !PT ;  /* 0x0000000300ff7812 */ /* 0x000ff6000780485b */
[----:B------:R-:W-:Y:S02]  /*8140*/  @!UPT UIADD3 URZ, UPT, UPT, URZ, URZ, URZ ;  /* 0x000000fffffff290 */ /* 0x000fe4000fffe0ff */
[----:B------:R-:W-:Y:S05]  /*8150*/  @!P0 BRA `(.L_x_136) ;  /* 0x0000000000408947 */ /* 0x000fea0003800000 */
[----:B------:R-:W2:Y:S01]  /*8160*/  LDCU.64 UR8, c[0x4][0x78] ;  /* 0x01000f00ff0877ac */ /* 0x000ea20008000a00 */
[----:B------:R-:W-:Y:S01]  /*8170*/  MOV R3, 0x0 ;  /* 0x0000000000037802 */ /* 0x000fe20000000f00 */
[----:B------:R-:W-:Y:S02]  /*8180*/  HFMA2 R12, -RZ, RZ, 0, 5.9604644775390625e-08 ;  /* 0x00000001ff0c7431 */ /* 0x000fe400000001ff */
[----:B------:R-:W-:Y:S02]  /*8190*/  IMAD.MOV.U32 R8, RZ, RZ, 0x192 ;  /* 0x00000192ff087424 */ /* 0x000fe400078e00ff */
[----:B------:R-:W-:Y:S01]  /*81a0*/  IMAD.MOV.U32 R13, RZ, RZ, RZ ;  /* 0x000000ffff0d7224 */ /* 0x000fe200078e00ff */
[----:B------:R-:W5:Y:S01]  /*81b0*/  LDCU.64 UR6, c[0x4][0x80] ;  /* 0x01001000ff0677ac */ /* 0x000f620008000a00 */
[----:B------:R-:W1:Y:S01]  /*81c0*/  LDC.64 R2, c[0x4][R3] ;  /* 0x0100000003027b82 */ /* 0x000e620000000a00 */
[----:B------:R-:W3:Y:S01]  /*81d0*/  LDCU.64 UR4, c[0x4][0x18] ;  /* 0x01000300ff0477ac */ /* 0x000ee20008000a00 */
[----:B--2---:R-:W-:Y:S01]  /*81e0*/  MOV R5, UR9 ;  /* 0x0000000900057c02 */ /* 0x004fe20008000f00 */
[----:B------:R-:W-:Y:S01]  /*81f0*/  IMAD.U32 R4, RZ, RZ, UR8 ;  /* 0x00000008ff047e24 */ /* 0x000fe2000f8e00ff */
[----:B-----5:R-:W-:Y:S01]  /*8200*/  MOV R7, UR7 ;  /* 0x0000000700077c02 */ /* 0x020fe20008000f00 */
[----:B------:R-:W-:Y:S01]  /*8210*/  IMAD.U32 R6, RZ, RZ, UR6 ;  /* 0x00000006ff067e24 */ /* 0x000fe2000f8e00ff */
[----:B---3--:R-:W-:Y:S01]  /*8220*/  MOV R11, UR5 ;  /* 0x00000005000b7c02 */ /* 0x008fe20008000f00 */
[----:B------:R-:W-:Y:S02]  /*8230*/  IMAD.U32 R10, RZ, RZ, UR4 ;  /* 0x00000004ff0a7e24 */ /* 0x000fe4000f8e00ff */
[----:B------:R-:W-:Y:S07]  /*8240*/  LEPC R20, `(.L_x_136) ;  /* 0x000000001014794e */ /* 0x000fee0000000000 */
[----:B-1--4-:R-:W-:Y:S05]  /*8250*/  CALL.ABS.NOINC R2 ;  /* 0x0000000002007343 */ /* 0x012fea0003c00000 */
.L_x_136:
[-C--:B---3--:R-:W-:Y:S01]  /*8260*/  F2FP.F16.E5M2.UNPACK_B R42, R72.reuse ;  /* 0x00000048ff2a723e */ /* 0x088fe200020004ff */
        /* <DEDUP_REMOVED lines=13> */
[----:B------:R-:W-:Y:S01]  /*8340*/  F2FP.F16.E5M2.UNPACK_B R54, R75 ;  /* 0x0000004bff36723e */ /* 0x000fe200020004ff */
[----:B------:R-:W2:Y:S01]  /*8350*/  LDTM.x32 R4, tmem[UR4+0x20] ;  /* 0x00002004000479ee */ /* 0x000ea200082c0000 */
[----:B------:R-:W-:Y:S01]  /*8360*/  HADD2.F32 R46, -RZ, R46.H1_H1 ;  /* 0x3000002eff2e7230 */ /* 0x000fe20000004100 */
[----:B----4-:R-:W-:Y:S01]  /*8370*/  F2FP.F16.E5M2.UNPACK_B R58, R76 ;  /* 0x0000004cff3a723e */ /* 0x010fe200020004ff */
[--C-:B------:R-:W-:Y:S01]  /*8380*/  HADD2.F32 R49, -RZ, R50.reuse.H0_H0 ;  /* 0x20000032ff317230 */ /* 0x100fe20000004100 */
[----:B------:R-:W-:Y:S01]  /*8390*/  F2FP.F16.E5M2.UNPACK_B R62, R77 ;  /* 0x0000004dff3e723e */ /* 0x000fe200020004ff */
[----:B------:R-:W-:Y:S01]  /*83a0*/  HADD2.F32 R50, -RZ, R50.H1_H1 ;  /* 0x30000032ff327230 */ /* 0x000fe20000004100 */
[----:B------:R-:W-:Y:S01]  /*83b0*/  F2FP.F16.E5M2.UNPACK_B R66, R78 ;  /* 0x0000004eff42723e */ /* 0x000fe200020004ff */
[--C-:B------:R-:W-:Y:S01]  /*83c0*/  HADD2.F32 R53, -RZ, R54.reuse.H0_H0 ;  /* 0x20000036ff357230 */ /* 0x100fe20000004100 */
[----:B------:R-:W-:Y:S01]  /*83d0*/  F2FP.F16.E5M2.UNPACK_B R70, R79 ;  /* 0x0000004fff46723e */ /* 0x000fe200020004ff */
[----:B------:R-:W-:Y:S01]  /*83e0*/  HADD2.F32 R54, -RZ, R54.H1_H1 ;  /* 0x30000036ff367230 */ /* 0x000fe20000004100 */
[----:B------:R-:W-:Y:S01]  /*83f0*/  F2FP.F16.E5M2.UNPACK_B R56, R75.H1 ;  /* 0x0000004bff38723e */ /* 0x000fe200030004ff */
[--C-:B------:R-:W-:Y:S01]  /*8400*/  HADD2.F32 R57, -RZ, R58.reuse.H0_H0 ;  /* 0x2000003aff397230 */ /* 0x100fe20000004100 */
[----:B------:R-:W-:Y:S01]  /*8410*/  F2FP.F16.E5M2.UNPACK_B R60, R76.H1 ;  /* 0x0000004cff3c723e */ /* 0x000fe200030004ff */
[----:B------:R-:W-:Y:S01]  /*8420*/  HADD2.F32 R58, -RZ, R58.H1_H1 ;  /* 0x3000003aff3a7230 */ /* 0x000fe20000004100 */
[----:B------:R-:W-:Y:S01]  /*8430*/  F2FP.F16.E5M2.UNPACK_B R64, R77.H1 ;  /* 0x0000004dff40723e */ /* 0x000fe200030004ff */
[--C-:B------:R-:W-:Y:S01]  /*8440*/  HADD2.F32 R61, -RZ, R62.reuse.H0_H0 ;  /* 0x2000003eff3d7230 */ /* 0x100fe20000004100 */
[----:B------:R-:W-:Y:S01]  /*8450*/  F2FP.F16.E5M2.UNPACK_B R68, R78.H1 ;  /* 0x0000004eff44723e */ /* 0x000fe200030004ff */
[----:B------:R-:W-:Y:S01]  /*8460*/  HADD2.F32 R62, -RZ, R62.H1_H1 ;  /* 0x3000003eff3e7230 */ /* 0x000fe20000004100 */
[----:B------:R-:W-:Y:S01]  /*8470*/  ISETP.NE.AND P0, PT, R99, RZ, PT ;  /* 0x000000ff6300720c */ /* 0x000fe20003f05270 */
[--C-:B------:R-:W-:Y:S01]  /*8480*/  HADD2.F32 R65, -RZ, R66.reuse.H0_H0 ;  /* 0x20000042ff417230 */ /* 0x100fe20000004100 */
[----:B------:R-:W-:Y:S01]  /*8490*/  ISETP.NE.AND P6, PT, R103, RZ, PT ;  /* 0x000000ff6700720c */ /* 0x000fe20003fc5270 */
[----:B------:R-:W-:Y:S02]  /*84a0*/  HADD2.F32 R66, -RZ, R66.H1_H1 ;  /* 0x30000042ff427230 */ /* 0x000fe40000004100 */
[--C-:B------:R-:W-:Y:S02]  /*84b0*/  HADD2.F32 R69, -RZ, R70.reuse.H0_H0 ;  /* 0x20000046ff457230 */ /* 0x100fe40000004100 */
[C---:B--2---:R-:W-:Y:S01]  /*84c0*/  FMUL R0, R38.reuse, R4 ;  /* 0x0000000426007220 */ /* 0x044fe20000400000 */
        /* <DEDUP_REMOVED lines=20> */
[--C-:B------:R-:W-:Y:S02]  /*8610*/  HADD2.F32 R47, -RZ, R48.reuse.H0_H0 ;  /* 0x20000030ff2f7230 */ /* 0x100fe40000004100 */
[C---:B------:R-:W-:Y:S01]  /*8620*/  FMUL R6, R38.reuse, R10 ;  /* 0x0000000a26067220 */ /* 0x040fe20000400000 */
[C---:B------:R-:W-:Y:S01]  /*8630*/  FFMA R3, R41.reuse, R42, R3 ;  /* 0x0000002a29037223 */ /* 0x040fe20000000003 */
[----:B------:R-:W-:Y:S02]  /*8640*/  HADD2.F32 R48, -RZ, R48.H1_H1 ;  /* 0x30000030ff307230 */ /* 0x000fe40000004100 */
[C---:B------:R-:W-:Y:S01]  /*8650*/  FFMA R7, R41.reuse, R44, R7 ;  /* 0x0000002c29077223 */ /* 0x040fe20000000007 */
[C---:B------:R-:W-:Y:S01]  /*8660*/  FFMA R4, R41.reuse, R45, R4 ;  /* 0x0000002d29047223 */ /* 0x040fe20000000004 */
[C---:B------:R-:W-:Y:S01]  /*8670*/  FFMA R5, R41.reuse, R46, R5 ;  /* 0x0000002e29057223 */ /* 0x040fe20000000005 */
[----:B------:R-:W-:Y:S01]  /*8680*/  FFMA R6, R41, R47, R6 ;  /* 0x0000002f29067223 */ /* 0x000fe20000000006 */
[----:B------:R-:W-:Y:S01]  /*8690*/  FMUL R11, R38, R11 ;  /* 0x0000000b260b7220 */ /* 0x000fe20000400000 */
[----:B------:R-:W-:Y:S01]  /*86a0*/  F2FP.F16.E5M2.UNPACK_B R40, R79.H1 ;  /* 0x0000004fff28723e */ /* 0x000fe200030004ff */
[--C-:B------:R-:W-:Y:S01]  /*86b0*/  HADD2.F32 R51, -RZ, R52.reuse.H0_H0 ;  /* 0x20000034ff337230 */ /* 0x100fe20000004100 */
[----:B-1----:R-:W-:Y:S01]  /*86c0*/  F2FP.SATFINITE.E5M2.F32.PACK_AB_MERGE_C R105, R7, R3, RZ ;  /* 0x000000030769723e */ /* 0x002fe200048060ff */
[C---:B------:R-:W-:Y:S01]  /*86d0*/  FFMA R11, R41.reuse, R48, R11 ;  /* 0x00000030290b7223 */ /* 0x040fe2000000000b */
[C---:B------:R-:W-:Y:S01]  /*86e0*/  FFMA R8, R41.reuse, R49, R8 ;  /* 0x0000003129087223 */ /* 0x040fe20000000008 */
[----:B------:R-:W-:Y:S01]  /*86f0*/  FFMA R9, R41, R50, R9 ;  /* 0x0000003229097223 */ /* 0x000fe20000000009 */
[----:B------:R-:W-:Y:S01]  /*8700*/  F2FP.SATFINITE.E5M2.F32.PACK_AB_MERGE_C R104, R2, R0, R105 ;  /* 0x000000000268723e */ /* 0x000fe20004806069 */
[----:B------:R-:W-:Y:S01]  /*8710*/  HADD2.F32 R52, -RZ, R52.H1_H1 ;  /* 0x30000034ff347230 */ /* 0x000fe20000004100 */
[----:B------:R-:W-:Y:S01]  /*8720*/  F2FP.SATFINITE.E5M2.F32.PACK_AB_MERGE_C R106, R11, R6, RZ ;  /* 0x000000060b6a723e */ /* 0x000fe200048060ff */
[C---:B------:R-:W-:Y:S01]  /*8730*/  FMUL R10, R38.reuse, R14 ;  /* 0x0000000e260a7220 */ /* 0x040fe20000400000 */
[C---:B------:R-:W-:Y:S01]  /*8740*/  FMUL R15, R38.reuse, R15 ;  /* 0x0000000f260f7220 */ /* 0x040fe20000400000 */
[--C-:B------:R-:W-:Y:S01]  /*8750*/  HADD2.F32 R55, -RZ, R56.reuse.H0_H0 ;  /* 0x20000038ff377230 */ /* 0x100fe20000004100 */
[----:B------:R-:W-:Y:S01]  /*8760*/  F2FP.SATFINITE.E5M2.F32.PACK_AB_MERGE_C R105, R5, R4, R106 ;  /* 0x000000040569723e */ /* 0x000fe2000480606a */
[C---:B------:R-:W-:Y:S01]  /*8770*/  FFMA R10, R41.reuse, R51, R10 ;  /* 0x00000033290a7223 */ /* 0x040fe2000000000a */
[C---:B------:R-:W-:Y:S01]  /*8780*/  FFMA R15, R41.reuse, R52, R15 ;  /* 0x00000034290f7223 */ /* 0x040fe2000000000f */
[C---:B------:R-:W-:Y:S01]  /*8790*/  FFMA R12, R41.reuse, R53, R12 ;  /* 0x00000035290c7223 */ /* 0x040fe2000000000c */
[C---:B------:R-:W-:Y:S01]  /*87a0*/  FFMA R13, R41.reuse, R54, R13 ;  /* 0x00000036290d7223 */ /* 0x040fe2000000000d */
[----:B------:R-:W-:Y:S02]  /*87b0*/  HADD2.F32 R56, -RZ, R56.H1_H1 ;  /* 0x30000038ff387230 */ /* 0x000fe40000004100 */
[C---:B------:R-:W-:Y:S01]  /*87c0*/  FMUL R14, R38.reuse, R18 ;  /* 0x00000012260e7220 */ /* 0x040fe20000400000 */
[C---:B------:R-:W-:Y:S01]  /*87d0*/  FMUL R19, R38.reuse, R19 ;  /* 0x0000001326137220 */ /* 0x040fe20000400000 */
[--C-:B------:R-:W-:Y:S02]  /*87e0*/  HADD2.F32 R59, -RZ, R60.reuse.H0_H0 ;  /* 0x2000003cff3b7230 */ /* 0x100fe40000004100 */
[C---:B------:R-:W-:Y:S01]  /*87f0*/  FMUL R18, R38.reuse, R22 ;  /* 0x0000001626127220 */ /* 0x040fe20000400000 */
[C---:B------:R-:W-:Y:S01]  /*8800*/  FFMA R14, R41.reuse, R55, R14 ;  /* 0x00000037290e7223 */ /* 0x040fe2000000000e */
[----:B------:R-:W-:Y:S02]  /*8810*/  HADD2.F32 R60, -RZ, R60.H1_H1 ;  /* 0x3000003cff3c7230 */ /* 0x000fe40000004100 */
        /* <DEDUP_REMOVED lines=8> */
[C---:B------:R-:W-:Y:S01]  /*88a0*/  FFMA R23, R41.reuse, R60, R23 ;  /* 0x0000003c29177223 */ /* 0x040fe20000000017 */
[C---:B------:R-:W-:Y:S01]  /*88b0*/  FMUL R27, R38.reuse, R27 ;  /* 0x0000001b261b7220 */ /* 0x040fe20000400000 */
[C---:B------:R-:W-:Y:S01]  /*88c0*/  FFMA R20, R41.reuse, R61, R20 ;  /* 0x0000003d29147223 */ /* 0x040fe20000000014 */
[C---:B------:R-:W-:Y:S01]  /*88d0*/  FFMA R21, R41.reuse, R62, R21 ;  /* 0x0000003e29157223 */ /* 0x040fe20000000015 */
[--C-:B------:R-:W-:Y:S02]  /*88e0*/  HADD2.F32 R67, -RZ, R68.reuse.H0_H0 ;  /* 0x20000044ff437230 */ /* 0x100fe40000004100 */
[----:B------:R-:W-:Y:S01]  /*88f0*/  FFMA R22, R41, R63, R22 ;  /* 0x0000003f29167223 */ /* 0x000fe20000000016 */
[----:B------:R-:W-:Y:S02]  /*8900*/  HADD2.F32 R68, -RZ, R68.H1_H1 ;  /* 0x30000044ff447230 */ /* 0x000fe40000004100 */
[C---:B------:R-:W-:Y:S01]  /*8910*/  FMUL R26, R38.reuse, R30 ;  /* 0x0000001e261a7220 */ /* 0x040fe20000400000 */
[----:B------:R-:W-:Y:S01]  /*8920*/  F2FP.SATFINITE.E5M2.F32.PACK_AB_MERGE_C R107, R15, R10, RZ ;  /* 0x0000000a0f6b723e */ /* 0x000fe200048060ff */
        /* <DEDUP_REMOVED lines=8> */
[----:B------:R-:W-:Y:S01]  /*89b0*/  F2FP.SATFINITE.E5M2.F32.PACK_AB_MERGE_C R106, R9, R8, R107 ;  /* 0x00000008096a723e */ /* 0x000fe2000480606b */
        /* <DEDUP_REMOVED lines=28> */
[----:B------:R-:W-:Y:S02]  /*8b80*/  UIADD3 UR4, UP0, UPT, UR60, 0x680, URZ ;  /* 0x000006803c047890 */ /* 0x000fe4000ff1e0ff */
[----:B------:R-:W-:Y:S02]  /*8b90*/  UIADD3 UR13, UPT, UPT, UR49, 0x20, URZ ;  /* 0x00000020310d7890 */ /* 0x000fe4000fffe0ff */
[----:B------:R-:W-:Y:S02]  /*8ba0*/  UIADD3 UR12, UPT, UPT, UR43, 0x5300, URZ ;  /* 0x000053002b0c7890 */ /* 0x000fe4000fffe0ff */
[----:B------:R-:W-:Y:S01]  /*8bb0*/  UIADD3.X UR5, UPT, UPT, URZ, UR61, URZ, UP0, !UPT ;  /* 0x0000003dff057290 */ /* 0x000fe200087fe4ff */
[----:B------:R-:W-:Y:S01]  /*8bc0*/  UMOV UR14, UR50 ;  /* 0x00000032000e7c82 */ /* 0x000fe20008000000 */
[----:B------:R-:W-:Y:S01]  /*8bd0*/  UMOV UR15, UR36 ;  /* 0x00000024000f7c82 */ /* 0x000fe20008000000 */
[----:B------:R-:W-:Y:S02]  /*8be0*/  UIADD3 UR9, UPT, UPT, UR49, 0xa0, URZ ;  /* 0x000000a031097890 */ /* 0x000fe4000fffe0ff */
[----:B------:R-:W-:Y:S01]  /*8bf0*/  UIADD3 UR8, UPT, UPT, UR43, 0x5b00, URZ ;  /* 0x00005b002b087890 */ /* 0x000fe2000fffe0ff */
[----:B------:R-:W-:Y:S03]  /*8c00*/  UMOV UR10, UR50 ;  /* 0x00000032000a7c82 */ /* 0x000fe60008000000 */
[----:B------:R2:W-:Y:S01]  /*8c10*/  UTMASTG.3D [UR12], [UR4] ;  /* 0x0000000c040073b5 */ /* 0x0005e20008010000 */
[----:B------:R-:W-:Y:S04]  /*8c20*/  UMOV UR11, UR36 ;  /* 0x00000024000b7c82 */ /* 0x000fe80008000000 */
[----:B------:R2:W-:Y:S01]  /*8c30*/  UTMASTG.3D [UR8], [UR4] ;  /* 0x00000008040073b5 */ /* 0x0005e20008010000 */
[----:B------:R0:W-:Y:S01]  /*8c40*/  UTMACMDFLUSH ;  /* 0x00000000000079b7 */ /* 0x0001e20000000000 */
[----:B--2---:R-:W-:Y:S04]  /*8c50*/  DEPBAR.LE SB0, 0x1 ;  /* 0x000080400000791a */ /* 0x004fe80000000000 */
.L_x_138:
[----:B------:R-:W-:Y:S05]  /*8c60*/  BSYNC.RECONVERGENT B0 ;  /* 0x0000000000007941 */ /* 0x000fea0003800200 */
.L_x_137:
        /* <DEDUP_REMOVED lines=16> */
.L_x_142:
[----:B------:R-:W-:Y:S05]  /*8d70*/  BSYNC B0 ;  /* 0x0000000000007941 */ /* 0x000fea0003800000 */
.L_x_141:
        /* <DEDUP_REMOVED lines=17> */
.L_x_140:
[----:B------:R-:W-:Y:S05]  /*8e90*/  BSYNC B1 ;  /* 0x0000000000017941 */ /* 0x000fea0003800000 */
.L_x_139:
        /* <DEDUP_REMOVED lines=21> */
.L_x_144:
        /* <DEDUP_REMOVED lines=17> */
[----:B------:R-:W-:Y:S01]  /*9100*/  ISETP.NE.AND P6, PT, R103, RZ, PT ;  /* 0x000000ff6700720c */ /* 0x000fe20003fc5270 */
[--C-:B------:R-:W-:Y:S01]  /*9110*/  HADD2.F32 R49, -RZ, R50.reuse.H0_H0 ;  /* 0x20000032ff317230 */ /* 0x100fe20000004100 */
[----:B----4-:R-:W-:Y:S01]  /*9120*/  F2FP.F16.E5M2.UNPACK_B R58, R76 ;  /* 0x0000004cff3a723e */ /* 0x010fe200020004ff */
[----:B------:R-:W-:Y:S01]  /*9130*/  HADD2.F32 R50, -RZ, R50.H1_H1 ;  /* 0x30000032ff327230 */ /* 0x000fe20000004100 */
[----:B------:R-:W-:Y:S01]  /*9140*/  F2FP.F16.E5M2.UNPACK_B R62, R77 ;  /* 0x0000004dff3e723e */ /* 0x000fe200020004ff */
[--C-:B------:R-:W-:Y:S01]  /*9150*/  HADD2.F32 R53, -RZ, R54.reuse.H0_H0 ;  /* 0x20000036ff357230 */ /* 0x100fe20000004100 */
[----:B------:R-:W-:Y:S01]  /*9160*/  F2FP.F16.E5M2.UNPACK_B R66, R78 ;  /* 0x0000004eff42723e */ /* 0x000fe200020004ff */
[----:B------:R-:W-:Y:S01]  /*9170*/  HADD2.F32 R54, -RZ, R54.H1_H1 ;  /* 0x30000036ff367230 */ /* 0x000fe20000004100 */
[----:B------:R-:W-:Y:S01]  /*9180*/  F2FP.F16.E5M2.UNPACK_B R70, R79 ;  /* 0x0000004fff46723e */ /* 0x000fe200020004ff */
[--C-:B------:R-:W-:Y:S01]  /*9190*/  HADD2.F32 R57, -RZ, R58.reuse.H0_H0 ;  /* 0x2000003aff397230 */ /* 0x100fe20000004100 */
[----:B------:R-:W-:Y:S01]  /*91a0*/  F2FP.F16.E5M2.UNPACK_B R56, R75.H1 ;  /* 0x0000004bff38723e */ /* 0x000fe200030004ff */
[----:B------:R-:W-:Y:S01]  /*91b0*/  HADD2.F32 R58, -RZ, R58.H1_H1 ;  /* 0x3000003aff3a7230 */ /* 0x000fe20000004100 */
[----:B------:R-:W-:Y:S01]  /*91c0*/  F2FP.F16.E5M2.UNPACK_B R60, R76.H1 ;  /* 0x0000004cff3c723e */ /* 0x000fe200030004ff */
[--C-:B------:R-:W-:Y:S01]  /*91d0*/  HADD2.F32 R61, -RZ, R62.reuse.H0_H0 ;  /* 0x2000003eff3d7230 */ /* 0x100fe20000004100 */
[----:B------:R-:W-:Y:S01]  /*91e0*/  F2FP.F16.E5M2.UNPACK_B R64, R77.H1 ;  /* 0x0000004dff40723e */ /* 0x000fe200030004ff */
[----:B------:R-:W-:Y:S01]  /*91f0*/  HADD2.F32 R62, -RZ, R62.H1_H1 ;  /* 0x3000003eff3e7230 */ /* 0x000fe20000004100 */
[----:B------:R-:W-:Y:S01]  /*9200*/  F2FP.F16.E5M2.UNPACK_B R68, R78.H1 ;  /* 0x0000004eff44723e */ /* 0x000fe200030004ff */
        /* <DEDUP_REMOVED lines=36> */
[----:B------:R-:W-:Y:S01]  /*9450*/  F2FP.SATFINITE.E5M2.F32.PACK_AB_MERGE_C R103, R7, R3, RZ ;  /* 0x000000030767723e */ /* 0x000fe200048060ff */
[C---:B------:R-:W-:Y:S01]  /*9460*/  FFMA R11, R41.reuse, R48, R11 ;  /* 0x00000030290b7223 */ /* 0x040fe2000000000b */
[C---:B------:R-:W-:Y:S01]  /*9470*/  FFMA R8, R41.reuse, R49, R8 ;  /* 0x0000003129087223 */ /* 0x040fe20000000008 */
[----:B------:R-:W-:Y:S01]  /*9480*/  FFMA R9, R41, R50, R9 ;  /* 0x0000003229097223 */ /* 0x000fe20000000009 */
[----:B-1----:R-:W-:Y:S01]  /*9490*/  F2FP.SATFINITE.E5M2.F32.PACK_AB_MERGE_C R104, R2, R0, R103 ;  /* 0x000000000268723e */ /* 0x002fe20004806067 */
        /* <DEDUP_REMOVED lines=44> */
[----:B------:R-:W-:Y:S01]  /*9760*/  FFMA R28, R41, R69, R28 ;  /* 0x00000045291c7223 */ /* 0x000fe2000000001c */
[----:B------:R-:W-:Y:S01]  /*9770*/  F2FP.SATFINITE.E5M2.F32.PACK_AB_MERGE_C R107, R19, R14, RZ ;  /* 0x0000000e136b723e */ /* 0x000fe200048060ff */
        /* <DEDUP_REMOVED lines=25> */
[----:B------:R-:W-:Y:S02]  /*9910*/  UIADD3 UR4, UPT, UPT, UR43, 0x4300, URZ ;  /* 0x000043002b047890 */ /* 0x000fe4000fffe0ff */
[----:B------:R-:W-:Y:S01]  /*9920*/  UIADD3 UR9, UPT, UPT, UR49, 0x40, URZ ;  /* 0x0000004031097890 */ /* 0x000fe2000fffe0ff */
[----:B------:R-:W-:Y:S01]  /*9930*/  UMOV UR10, UR50 ;  /* 0x00000032000a7c82 */ /* 0x000fe20008000000 */
[----:B------:R-:W-:Y:S02]  /*9940*/  UMOV UR11, UR36 ;  /* 0x00000024000b7c82 */ /* 0x000fe40008000000 */
[----:B------:R-:W-:Y:S01]  /*9950*/  MOV R98, UR4 ;  /* 0x0000000400627c02 */ /* 0x000fe20008000f00 */
[----:B------:R-:W-:Y:S02]  /*9960*/  UIADD3 UR4, UP0, UPT, UR60, 0x680, URZ ;  /* 0x000006803c047890 */ /* 0x000fe4000ff1e0ff */
[----:B------:R-:W-:Y:S01]  /*9970*/  UIADD3 UR13, UPT, UPT, UR49, 0xc0, URZ ;  /* 0x000000c0310d7890 */ /* 0x000fe2000fffe0ff */
[----:B------:R-:W-:Y:S01]  /*9980*/  R2UR UR8, R98 ;  /* 0x00000000620872ca */ /* 0x000fe200000e0000 */
[----:B------:R-:W-:Y:S02]  /*9990*/  UIADD3.X UR5, UPT, UPT, URZ, UR61, URZ, UP0, !UPT ;  /* 0x0000003dff057290 */ /* 0x000fe400087fe4ff */
[----:B------:R-:W-:Y:S01]  /*99a0*/  UIADD3 UR12, UPT, UPT, UR43, 0x4b00, URZ ;  /* 0x00004b002b0c7890 */ /* 0x000fe2000fffe0ff */
[----:B------:R-:W-:Y:S01]  /*99b0*/  UMOV UR14, UR50 ;  /* 0x00000032000e7c82 */ /* 0x000fe20008000000 */
[----:B------:R-:W-:Y:S08]  /*99c0*/  UMOV UR15, UR36 ;  /* 0x00000024000f7c82 */ /* 0x000ff00008000000 */
[----:B------:R2:W-:Y:S01]  /*99d0*/  UTMASTG.3D [UR8], [UR4] ;  /* 0x00000008040073b5 */ /* 0x0005e20008010000 */
[----:B------:R2:W-:Y:S01]  /*99e0*/  UTMASTG.3D [UR12], [UR4] ;  /* 0x0000000c040073b5 */ /* 0x0005e20008010000 */
[----:B------:R0:W-:Y:S01]  /*99f0*/  UTMACMDFLUSH ;  /* 0x00000000000079b7 */ /* 0x0001e20000000000 */
[----:B--2---:R-:W-:Y:S04]  /*9a00*/  DEPBAR.LE SB0, 0x1 ;  /* 0x000080400000791a */ /* 0x004fe80000000000 */
.L_x_146:
[----:B------:R-:W-:Y:S05]  /*9a10*/  BSYNC.RECONVERGENT B0 ;  /* 0x0000000000007941 */ /* 0x000fea0003800200 */
.L_x_145:
        /* <DEDUP_REMOVED lines=16> */
.L_x_150:
[----:B------:R-:W-:Y:S05]  /*9b20*/  BSYNC B0 ;  /* 0x0000000000007941 */ /* 0x000fea0003800000 */
.L_x_149:
        /* <DEDUP_REMOVED lines=17> */
.L_x_148:
[----:B------:R-:W-:Y:S05]  /*9c40*/  BSYNC B1 ;  /* 0x0000000000017941 */ /* 0x000fea0003800000 */
.L_x_147:
        /* <DEDUP_REMOVED lines=21> */
.L_x_152:
[----:B------:R-:W-:Y:S01]  /*9da0*/  ISETP.NE.AND P0, PT, R99, RZ, PT ;  /* 0x000000ff6300720c */ /* 0x000fe20003f05270 */
[----:B------:R-:W-:Y:S05]  /*9db0*/  WARPSYNC.ALL ;  /* 0x0000000000007948 */ /* 0x000fea0003800000 */
[----:B------:R-:W-:Y:S01]  /*9dc0*/  R2UR UR4, R39 ;  /* 0x00000000270472ca */ /* 0x000fe200000e0000 */
[----:B------:R-:W-:Y:S01]  /*9dd0*/  BSSY.RECONVERGENT B0, `(.L_x_153) ;  /* 0x000009f000007945 */ /* 0x000fe20003800200 */
[-C--:B---3--:R-:W-:Y:S02]  /*9de0*/  F2FP.F16.E5M2.UNPACK_B R42, R72.reuse ;  /* 0x00000048ff2a723e */ /* 0x088fe400020004ff */
[----:B------:R-:W-:Y:S02]  /*9df0*/  F2FP.F16.E5M2.UNPACK_B R72, R72.H1 ;  /* 0x00000048ff48723e */ /* 0x000fe400030004ff */
[-C--:B------:R-:W-:Y:S01]  /*9e00*/  F2FP.F16.E5M2.UNPACK_B R46, R73.reuse ;  /* 0x00000049ff2e723e */ /* 0x080fe200020004ff */
[--C-:B------:R-:W-:Y:S01]  /*9e10*/  HADD2.F32 R40, -RZ, R42.reuse.H0_H0 ;  /* 0x2000002aff287230 */ /* 0x100fe20000004100 */
[----:B------:R-:W-:Y:S01]  /*9e20*/  F2FP.F16.E5M2.UNPACK_B R73, R73.H1 ;  /* 0x00000049ff49723e */ /* 0x000fe200030004ff */
[----:B------:R-:W-:Y:S01]  /*9e30*/  HADD2.F32 R42, -RZ, R42.H1_H1 ;  /* 0x3000002aff2a7230 */ /* 0x000fe20000004100 */
[-C--:B------:R-:W-:Y:S01]  /*9e40*/  F2FP.F16.E5M2.UNPACK_B R50, R74.reuse ;  /* 0x0000004aff32723e */ /* 0x080fe200020004ff */
[----:B------:R-:W-:Y:S01]  /*9e50*/  HADD2.F32 R43, -RZ, R72.H0_H0 ;  /* 0x20000048ff2b7230 */ /* 0x000fe20000004100 */
[----:B------:R-:W-:Y:S01]  /*9e60*/  F2FP.F16.E5M2.UNPACK_B R74, R74.H1 ;  /* 0x0000004aff4a723e */ /* 0x000fe200030004ff */
[----:B------:R-:W2:Y:S01]  /*9e70*/  LDTM.x32 R4, tmem[UR4+0x60] ;  /* 0x00006004000479ee */ /* 0x000ea200082c0000 */
[----:B------:R-:W-:Y:S01]  /*9e80*/  NOP ;  /* 0x0000000000007918 */ /* 0x000fe20000000000 */
[----:B------:R-:W-:Y:S01]  /*9e90*/  IADD3 R92, PT, PT, R92, 0x190, RZ ;  /* 0x000001905c5c7810 */ /* 0x000fe20007ffe0ff */
[--C-:B------:R-:W-:Y:S01]  /*9ea0*/  HADD2.F32 R45, -RZ, R46.reuse.H0_H0 ;  /* 0x2000002eff2d7230 */ /* 0x100fe20000004100 */
[----:B------:R-:W-:Y:S01]  /*9eb0*/  F2FP.F16.E5M2.UNPACK_B R54, R75 ;  /* 0x0000004bff36723e */ /* 0x000fe200020004ff */
[----:B------:R-:W-:Y:S01]  /*9ec0*/  HADD2.F32 R46, -RZ, R46.H1_H1 ;  /* 0x3000002eff2e7230 */ /* 0x000fe20000004100 */
[----:B------:R-:W-:Y:S01]  /*9ed0*/  LOP3.LUT R92, R92, 0xfefffff8, RZ, 0xc0, !PT ;  /* 0xfefffff85c5c7812 */ /* 0x000fe200078ec0ff */
[--C-:B------:R-:W-:Y:S01]  /*9ee0*/  HADD2.F32 R49, -RZ, R50.reuse.H0_H0 ;  /* 0x20000032ff317230 */ /* 0x100fe20000004100 */
[----:B----4-:R-:W-:Y:S01]  /*9ef0*/  F2FP.F16.E5M2.UNPACK_B R58, R76 ;  /* 0x0000004cff3a723e */ /* 0x010fe200020004ff */
[----:B------:R-:W-:Y:S01]  /*9f00*/  HADD2.F32 R50, -RZ, R50.H1_H1 ;  /* 0x30000032ff327230 */ /* 0x000fe20000004100 */
[----:B--2---:R2:W-:Y:S01]  /*9f10*/  SYNCS.ARRIVE.TRANS64.RED.A1T0 RZ, [R92+URZ], RZ ;  /* 0x000000ff5cff79a7 */ /* 0x0045e200081004ff */
[--C-:B------:R-:W-:Y:S01]  /*9f20*/  HADD2.F32 R53, -RZ, R54.reuse.H0_H0 ;  /* 0x20000036ff357230 */ /* 0x100fe20000004100 */
[-C--:B------:R-:W-:Y:S01]  /*9f30*/  F2FP.F16.E5M2.UNPACK_B R62, R77.reuse ;  /* 0x0000004dff3e723e */ /* 0x080fe200020004ff */
[----:B------:R-:W-:Y:S01]  /*9f40*/  HADD2.F32 R54, -RZ, R54.H1_H1 ;  /* 0x30000036ff367230 */ /* 0x000fe20000004100 */
[----:B------:R-:W-:Y:S01]  /*9f50*/  F2FP.F16.E5M2.UNPACK_B R77, R77.H1 ;  /* 0x0000004dff4d723e */ /* 0x000fe200030004ff */
        /* <DEDUP_REMOVED lines=8> */
[----:B------:R-:W-:Y:S02]  /*9fe0*/  HADD2.F32 R64, -RZ, R77.H1_H1 ;  /* 0x3000004dff407230 */ /* 0x000fe40000004100 */
[C---:B------:R-:W-:Y:S01]  /*9ff0*/  FMUL R4, R38.reuse, R4 ;  /* 0x0000000426047220 */ /* 0x040fe20000400000 */
        /* <DEDUP_REMOVED lines=13> */
[--C-:B------:R-:W-:Y:S02]  /*a0d0*/  HADD2.F32 R65, -RZ, R66.reuse.H0_H0 ;  /* 0x20000042ff417230 */ /* 0x100fe40000004100 */
[C---:B------:R-:W-:Y:S01]  /*a0e0*/  FMUL R24, R38.reuse, R28 ;  /* 0x0000001c26187220 */ /* 0x040fe20000400000 */
[----:B------:R-:W-:Y:S02]  /*a0f0*/  HADD2.F32 R66, -RZ, R66.H1_H1 ;  /* 0x30000042ff427230 */ /* 0x000fe40000004100 */
[C---:B------:R-:W-:Y:S01]  /*a100*/  FMUL R25, R38.reuse, R29 ;  /* 0x0000001d26197220 */ /* 0x040fe20000400000 */
[--C-:B------:R-:W-:Y:S02]  /*a110*/  HADD2.F32 R69, -RZ, R70.reuse.H0_H0 ;  /* 0x20000046ff457230 */ /* 0x100fe40000004100 */
[C---:B------:R-:W-:Y:S01]  /*a120*/  FMUL R28, R38.reuse, R32 ;  /* 0x00000020261c7220 */ /* 0x040fe20000400000 */
[----:B------:R-:W-:Y:S02]  /*a130*/  HADD2.F32 R70, -RZ, R70.H1_H1 ;  /* 0x30000046ff467230 */ /* 0x000fe40000004100 */
[C---:B------:R-:W-:Y:S01]  /*a140*/  FMUL R29, R38.reuse, R33 ;  /* 0x00000021261d7220 */ /* 0x040fe20000400000 */
        /* <DEDUP_REMOVED lines=11> */
[C---:B------:R-:W-:Y:S01]  /*a200*/  FMUL R11, R38.reuse, R11 ;  /* 0x0000000b260b7220 */ /* 0x040fe20000400000 */
        /* <DEDUP_REMOVED lines=28> */
[----:B------:R-:W-:Y:S02]  /*a3d0*/  HADD2.F32 R62, -RZ, R77.H0_H0 ;  /* 0x2000004dff3e7230 */ /* 0x000fe40000004100 */
[C---:B------:R-:W-:Y:S01]  /*a3e0*/  FFMA R22, R41.reuse, R59, R22 ;  /* 0x0000003b29167223 */ /* 0x040fe20000000016 */
[C---:B------:R-:W-:Y:S01]  /*a3f0*/  FMUL R3, R38.reuse, R26 ;  /* 0x0000001a26037220 */ /* 0x040fe20000400000 */
[C---:B------:R-:W-:Y:S01]  /*a400*/  FFMA R23, R41.reuse, R60, R23 ;  /* 0x0000003c29177223 */ /* 0x040fe20000000017 */
[C---:B------:R-:W-:Y:S01]  /*a410*/  FMUL R27, R38.reuse, R27 ;  /* 0x0000001b261b7220 */ /* 0x040fe20000400000 */
[C---:B------:R-:W-:Y:S01]  /*a420*/  FFMA R0, R41.reuse, R61, R0 ;  /* 0x0000003d29007223 */ /* 0x040fe20000000000 */
[----:B------:R-:W-:Y:S01]  /*a430*/  F2FP.F16.E5M2.UNPACK_B R79, R79.H1 ;  /* 0x0000004fff4f723e */ /* 0x000fe200030004ff */
        /* <DEDUP_REMOVED lines=32> */
[----:B------:R-:W-:Y:S03]  /*a640*/  IADD3 R36, PT, PT, R36, 0x1, RZ ;  /* 0x0000000124247810 */ /* 0x000fe60007ffe0ff */
[----:B------:R2:W-:Y:S01]  /*a650*/  STS.128 [R100+0x5300], R108 ;  /* 0x0053006c64007388 */ /* 0x0005e20000000c00 */
[----:B------:R-:W-:Y:S01]  /*a660*/  @!PT LDS RZ, [RZ] ;  /* 0x00000000fffff984 */ /* 0x000fe20000000800 */
[----:B------:R-:W-:Y:S01]  /*a670*/  @!PT LDS RZ, [RZ] ;  /* 0x00000000fffff984 */ /* 0x000fe20000000800 */
[----:B------:R-:W-:Y:S01]  /*a680*/  @!PT LDS RZ, [RZ] ;  /* 0x00000000fffff984 */ /* 0x000fe20000000800 */
[----:B------:R-:W-:Y:S01]  /*a690*/  @!PT LDS RZ, [RZ] ;  /* 0x00000000fffff984 */ /* 0x000fe20000000800 */
[----:B------:R1:W-:Y:S07]  /*a6a0*/  MEMBAR.ALL.CTA ;  /* 0x0000000000007992 */ /* 0x0003ee0000008000 */
[----:B-1----:R-:W1:Y:S02]  /*a6b0*/  FENCE.VIEW.ASYNC.S ;  /* 0x00000000000073c6 */ /* 0x002e640000000000 */
[----:B-1----:R-:W-:Y:S06]  /*a6c0*/  BAR.SYNC.DEFER_BLOCKING 0x1, 0x80 ;  /* 0x0042000000007b1d */ /* 0x002fec0000010000 */
        /* <DEDUP_REMOVED lines=14> */
[----:B-1----:R-:W-:Y:S04]  /*a7b0*/  DEPBAR.LE SB0, 0x1 ;  /* 0x000080400000791a */ /* 0x002fe80000000000 */
.L_x_154:
[----:B------:R-:W-:Y:S05]  /*a7c0*/  BSYNC.RECONVERGENT B0 ;  /* 0x0000000000007941 */ /* 0x000fea0003800200 */
.L_x_153:
[----:B------:R-:W-:Y:S01]  /*a7d0*/  BAR.SYNC.DEFER_BLOCKING 0x1, 0x80 ;  /* 0x0042000000007b1d */ /* 0x000fe20000010000 */
[----:B------:R-:W-:Y:S01]  /*a7e0*/  ISETP.NE.AND P0, PT, R93, 0x2, PT ;  /* 0x000000025d00780c */ /* 0x000fe20003f05270 */
[----:B------:R-:W-:Y:S01]  /*a7f0*/  UISETP.NE.AND UP0, UPT, UR44, URZ, UPT ;  /* 0x000000ff2c00728c */ /* 0x000fe2000bf05270 */
[----:B------:R-:W-:Y:S01]  /*a800*/  ISETP.NE.AND P1, PT, R36, 0x4, PT ;  /* 0x000000042400780c */ /* 0x000fe20003f25270 */
[----:B------:R-:W-:Y:S01]  /*a810*/  UIADD3 UR26, UPT, UPT, UR37, UR62, URZ ;  /* 0x0000003e251a7290 */ /* 0x000fe2000fffe0ff */
[----:B------:R-:W-:Y:S01]  /*a820*/  SEL R3, RZ, 0x1, P0 ;  /* 0x00000001ff037807 */ /* 0x000fe20000000000 */
[----:B------:R-:W-:Y:S01]  /*a830*/  UIADD3 UR20, UPT, UPT, UR38, UR59, URZ ;  /* 0x0000003b26147290 */ /* 0x000fe2000fffe0ff */
[----:B------:R-:W-:Y:S02]  /*a840*/  SEL R0, RZ, 0x1, P1 ;  /* 0x00000001ff007807 */ /* 0x000fe40000800000 */
[----:B------:R-:W-:Y:S02]  /*a850*/  LOP3.LUT R96, R96, R3, RZ, 0x3c, !PT ;  /* 0x0000000360607212 */ /* 0x000fe400078e3cff */
[----:B------:R-:W-:Y:S02]  /*a860*/  LOP3.LUT R97, R97, R0, RZ, 0x3c, !PT ;  /* 0x0000000061617212 */ /* 0x000fe400078e3cff */
[----:B------:R-:W-:Y:S02]  /*a870*/  SEL R93, R93, RZ, P0 ;  /* 0x000000ff5d5d7207 */ /* 0x000fe40000000000 */
[----:B------:R-:W-:Y:S01]  /*a880*/  SEL R36, R36, RZ, P1 ;  /* 0x000000ff24247207 */ /* 0x000fe20000800000 */
[----:B------:R-:W-:Y:S01]  /*a890*/  UMOV UR36, UR58 ;  /* 0x0000003a00247c82 */ /* 0x000fe20008000000 */
[----:B------:R-:W-:Y:S05]  /*a8a0*/  BRA.U UP0, `(.L_x_155) ;  /* 0xffffffb900c47547 */ /* 0x000fea000b83ffff */
[----:B------:R-:W-:Y:S05]  /*a8b0*/  EXIT ;  /* 0x000000000000794d */ /* 0x000fea0003800000 */
.L_x_25:
[----:B-1----:R1:W2:Y:S02]  /*a8c0*/  SYNCS.PHASECHK.TRANS64.TRYWAIT P0, [R0+URZ+0x1c0], R3 ;  /* 0x0001c003000075a7 */ /* 0x0022a400080011ff */
[----:B--2---:R-:W-:Y:S05]  /*a8d0*/  @!P0 NANOSLEEP.SYNCS 0x989680 ;  /* 0x009896800000895d */ /* 0x004fea0003900000 */
[----:B------:R-:W2:Y:S02]  /*a8e0*/  @!P0 SYNCS.PHASECHK.TRANS64 P0, [R0+URZ+0x1c0], R3 ;  /* 0x0001c003000085a7 */ /* 0x000ea400080010ff */
[----:B--2---:R-:W-:Y:S05]  /*a8f0*/  @!P0 BRA `(.L_x_25) ;  /* 0xfffffffc00f08947 */ /* 0x004fea000383ffff */
[----:B------:R-:W-:Y:S05]  /*a900*/  BRA `(.L_x_156) ;  /* 0xffffff7400607947 */ /* 0x000fea000383ffff */
.L_x_28:
[----:B-1----:R-:W-:-:S07]  /*a910*/  MOV R0, UR33 ;  /* 0x0000002100007c02 */ /* 0x002fce0008000f00 */
.L_x_157:
[----:B-1----:R1:W2:Y:S02]  /*a920*/  SYNCS.PHASECHK.TRANS64.TRYWAIT P0, [R0+URZ+0x80], R3 ;  /* 0x00008003000075a7 */ /* 0x0022a400080011ff */
[----:B--2---:R-:W-:Y:S05]  /*a930*/  @!P0 NANOSLEEP.SYNCS 0x989680 ;  /* 0x009896800000895d */ /* 0x004fea0003900000 */
[----:B------:R-:W2:Y:S02]  /*a940*/  @!P0 SYNCS.PHASECHK.TRANS64 P0, [R0+URZ+0x80], R3 ;  /* 0x00008003000085a7 */ /* 0x000ea400080010ff */
[----:B--2---:R-:W-:Y:S05]  /*a950*/  @!P0 BRA `(.L_x_157) ;  /* 0xfffffffc00f08947 */ /* 0x004fea000383ffff */
[----:B------:R-:W-:Y:S05]  /*a960*/  BRA `(.L_x_27) ;  /* 0xffffff7400b07947 */ /* 0x000fea000383ffff */
.L_x_35:
[----:B-1----:R-:W-:-:S07]  /*a970*/  MOV R0, UR17 ;  /* 0x0000001100007c02 */ /* 0x002fce0008000f00 */
.L_x_158:
[----:B-1----:R1:W2:Y:S02]  /*a980*/  SYNCS.PHASECHK.TRANS64.TRYWAIT P0, [R0+URZ+0x80], R3 ;  /* 0x00008003000075a7 */ /* 0x0022a400080011ff */
[----:B--2---:R-:W-:Y:S05]  /*a990*/  @!P0 NANOSLEEP.SYNCS 0x989680 ;  /* 0x009896800000895d */ /* 0x004fea0003900000 */
[----:B------:R-:W2:Y:S02]  /*a9a0*/  @!P0 SYNCS.PHASECHK.TRANS64 P0, [R0+URZ+0x80], R3 ;  /* 0x00008003000085a7 */ /* 0x000ea400080010ff */
[----:B--2---:R-:W-:Y:S05]  /*a9b0*/  @!P0 BRA `(.L_x_158) ;  /* 0xfffffffc00f08947 */ /* 0x004fea000383ffff */
[----:B------:R-:W-:Y:S05]  /*a9c0*/  BRA `(.L_x_34) ;  /* 0xffffff7800747947 */ /* 0x000fea000383ffff */
.L_x_40:
[----:B-1----:R1:W2:Y:S02]  /*a9d0*/  SYNCS.PHASECHK.TRANS64.TRYWAIT P0, [R3+URZ+0x150], R0 ;  /* 0x00015000030075a7 */ /* 0x0022a400080011ff */
[----:B--2---:R-:W-:Y:S05]  /*a9e0*/  @!P0 NANOSLEEP.SYNCS 0x989680 ;  /* 0x009896800000895d */ /* 0x004fea0003900000 */
[----:B------:R-:W2:Y:S02]  /*a9f0*/  @!P0 SYNCS.PHASECHK.TRANS64 P0, [R3+URZ+0x150], R0 ;  /* 0x00015000030085a7 */ /* 0x000ea400080010ff */
[----:B--2---:R-:W-:Y:S05]  /*aa00*/  @!P0 BRA `(.L_x_40) ;  /* 0xfffffffc00f08947 */ /* 0x004fea000383ffff */
[----:B------:R-:W-:Y:S05]  /*aa10*/  BRA `(.L_x_159) ;  /* 0xffffff7c00187947 */ /* 0x000fea000383ffff */
.L_x_44:
[----:B-1----:R-:W-:-:S07]  /*aa20*/  MOV R0, UR4 ;  /* 0x0000000400007c02 */ /* 0x002fce0008000f00 */
.L_x_160:
[----:B-1----:R1:W2:Y:S02]  /*aa30*/  SYNCS.PHASECHK.TRANS64.TRYWAIT P0, [R0+URZ], R3 ;  /* 0x00000003000075a7 */ /* 0x0022a400080011ff */
[----:B--2---:R-:W-:Y:S05]  /*aa40*/  @!P0 NANOSLEEP.SYNCS 0x989680 ;  /* 0x009896800000895d */ /* 0x004fea0003900000 */
[----:B------:R-:W2:Y:S02]  /*aa50*/  @!P0 SYNCS.PHASECHK.TRANS64 P0, [R0+URZ], R3 ;  /* 0x00000003000085a7 */ /* 0x000ea400080010ff */
[----:B--2---:R-:W-:Y:S05]  /*aa60*/  @!P0 BRA `(.L_x_160) ;  /* 0xfffffffc00f08947 */ /* 0x004fea000383ffff */
[----:B------:R-:W-:Y:S05]  /*aa70*/  BRA `(.L_x_161) ;  /* 0xffffff8000bc7947 */ /* 0x000fea000383ffff */
.L_x_45:
[----:B------:R-:W-:-:S07]  /*aa80*/  MOV R0, UR5 ;  /* 0x0000000500007c02 */ /* 0x000fce0008000f00 */
.L_x_162:
[----:B-1----:R1:W2:Y:S02]  /*aa90*/  SYNCS.PHASECHK.TRANS64.TRYWAIT P0, [R0+URZ], R3 ;  /* 0x00000003000075a7 */ /* 0x0022a400080011ff */
[----:B--2---:R-:W-:Y:S05]  /*aaa0*/  @!P0 NANOSLEEP.SYNCS 0x989680 ;  /* 0x009896800000895d */ /* 0x004fea0003900000 */
[----:B------:R-:W2:Y:S02]  /*aab0*/  @!P0 SYNCS.PHASECHK.TRANS64 P0, [R0+URZ], R3 ;  /* 0x00000003000085a7 */ /* 0x000ea400080010ff */
[----:B--2---:R-:W-:Y:S05]  /*aac0*/  @!P0 BRA `(.L_x_162) ;  /* 0xfffffffc00f08947 */ /* 0x004fea000383ffff */
[----:B------:R-:W-:Y:S05]  /*aad0*/  BRA `(.L_x_163) ;  /* 0xffffff8000c87947 */ /* 0x000fea000383ffff */
.L_x_46:
[----:B------:R-:W-:-:S07]  /*aae0*/  MOV R0, UR5 ;  /* 0x0000000500007c02 */ /* 0x000fce0008000f00 */
.L_x_164:
[----:B-1----:R1:W2:Y:S02]  /*aaf0*/  SYNCS.PHASECHK.TRANS64.TRYWAIT P0, [R0+URZ], R3 ;  /* 0x00000003000075a7 */ /* 0x0022a400080011ff */
[----:B--2---:R-:W-:Y:S05]  /*ab00*/  @!P0 NANOSLEEP.SYNCS 0x989680 ;  /* 0x009896800000895d */ /* 0x004fea0003900000 */
[----:B------:R-:W2:Y:S02]  /*ab10*/  @!P0 SYNCS.PHASECHK.TRANS64 P0, [R0+URZ], R3 ;  /* 0x00000003000085a7 */ /* 0x000ea400080010ff */
[----:B--2---:R-:W-:Y:S05]  /*ab20*/  @!P0 BRA `(.L_x_164) ;  /* 0xfffffffc00f08947 */ /* 0x004fea000383ffff */
[----:B------:R-:W-:Y:S05]  /*ab30*/  BRA `(.L_x_165) ;  /* 0xffffff8000d47947 */ /* 0x000fea000383ffff */
.L_x_47:
[----:B------:R-:W-:-:S07]  /*ab40*/  MOV R0, UR5 ;  /* 0x0000000500007c02 */ /* 0x000fce0008000f00 */
.L_x_166:
[----:B-1----:R1:W2:Y:S02]  /*ab50*/  SYNCS.PHASECHK.TRANS64.TRYWAIT P0, [R0+URZ], R3 ;  /* 0x00000003000075a7 */ /* 0x0022a400080011ff */
[----:B--2---:R-:W-:Y:S05]  /*ab60*/  @!P0 NANOSLEEP.SYNCS 0x989680 ;  /* 0x009896800000895d */ /* 0x004fea0003900000 */
[----:B------:R-:W2:Y:S02]  /*ab70*/  @!P0 SYNCS.PHASECHK.TRANS64 P0, [R0+URZ], R3 ;  /* 0x00000003000085a7 */ /* 0x000ea400080010ff */
[----:B--2---:R-:W-:Y:S05]  /*ab80*/  @!P0 BRA `(.L_x_166) ;  /* 0xfffffffc00f08947 */ /* 0x004fea000383ffff */
[----:B------:R-:W-:Y:S05]  /*ab90*/  BRA `(.L_x_167) ;  /* 0xffffff8000e07947 */ /* 0x000fea000383ffff */
.L_x_48:
[----:B------:R-:W-:-:S07]  /*aba0*/  MOV R0, UR5 ;  /* 0x0000000500007c02 */ /* 0x000fce0008000f00 */
.L_x_168:
[----:B-1----:R1:W2:Y:S02]  /*abb0*/  SYNCS.PHASECHK.TRANS64.TRYWAIT P0, [R0+URZ], R3 ;  /* 0x00000003000075a7 */ /* 0x0022a400080011ff */
[----:B--2---:R-:W-:Y:S05]  /*abc0*/  @!P0 NANOSLEEP.SYNCS 0x989680 ;  /* 0x009896800000895d */ /* 0x004fea0003900000 */
[----:B------:R-:W2:Y:S02]  /*abd0*/  @!P0 SYNCS.PHASECHK.TRANS64 P0, [R0+URZ], R3 ;  /* 0x00000003000085a7 */ /* 0x000ea400080010ff */
[----:B--2---:R-:W-:Y:S05]  /*abe0*/  @!P0 BRA `(.L_x_168) ;  /* 0xfffffffc00f08947 */ /* 0x004fea000383ffff */
[----:B------:R-:W-:Y:S05]  /*abf0*/  BRA `(.L_x_169) ;  /* 0xffffff8000ec7947 */ /* 0x000fea000383ffff */
.L_x_49:
[----:B------:R-:W-:-:S07]  /*ac00*/  MOV R0, UR5 ;  /* 0x0000000500007c02 */ /* 0x000fce0008000f00 */
.L_x_170:
[----:B-1----:R1:W2:Y:S02]  /*ac10*/  SYNCS.PHASECHK.TRANS64.TRYWAIT P0, [R0+URZ], R3 ;  /* 0x00000003000075a7 */ /* 0x0022a400080011ff */
[----:B--2---:R-:W-:Y:S05]  /*ac20*/  @!P0 NANOSLEEP.SYNCS 0x989680 ;  /* 0x009896800000895d */ /* 0x004fea0003900000 */
[----:B------:R-:W2:Y:S02]  /*ac30*/  @!P0 SYNCS.PHASECHK.TRANS64 P0, [R0+URZ], R3 ;  /* 0x00000003000085a7 */ /* 0x000ea400080010ff */
[----:B--2---:R-:W-:Y:S05]  /*ac40*/  @!P0 BRA `(.L_x_170) ;  /* 0xfffffffc00f08947 */ /* 0x004fea000383ffff */
[----:B------:R-:W-:Y:S05]  /*ac50*/  BRA `(.L_x_171) ;  /* 0xffffff8000f87947 */ /* 0x000fea000383ffff */
.L_x_50:
[----:B------:R-:W-:-:S07]  /*ac60*/  MOV R0, UR5 ;  /* 0x0000000500007c02 */ /* 0x000fce0008000f00 */
.L_x_172:
[----:B-1----:R1:W2:Y:S02]  /*ac70*/  SYNCS.PHASECHK.TRANS64.TRYWAIT P0, [R0+URZ], R3 ;  /* 0x00000003000075a7 */ /* 0x0022a400080011ff */
[----:B--2---:R-:W-:Y:S05]  /*ac80*/  @!P0 NANOSLEEP.SYNCS 0x989680 ;  /* 0x009896800000895d */ /* 0x004fea0003900000 */
[----:B------:R-:W2:Y:S02]  /*ac90*/  @!P0 SYNCS.PHASECHK.TRANS64 P0, [R0+URZ], R3 ;  /* 0x00000003000085a7 */ /* 0x000ea400080010ff */
[----:B--2---:R-:W-:Y:S05]  /*aca0*/  @!P0 BRA `(.L_x_172) ;  /* 0xfffffffc00f08947 */ /* 0x004fea000383ffff */
[----:B------:R-:W-:Y:S05]  /*acb0*/  BRA `(.L_x_173) ;  /* 0xffffff8400047947 */ /* 0x000fea000383ffff */
.L_x_51:
[----:B------:R-:W-:-:S07]  /*acc0*/  MOV R0, UR5 ;  /* 0x0000000500007c02 */ /* 0x000fce0008000f00 */
.L_x_174:
[----:B-1----:R1:W2:Y:S02]  /*acd0*/  SYNCS.PHASECHK.TRANS64.TRYWAIT P0, [R0+URZ], R3 ;  /* 0x00000003000075a7 */ /* 0x0022a400080011ff */
[----:B--2---:R-:W-:Y:S05]  /*ace0*/  @!P0 NANOSLEEP.SYNCS 0x989680 ;  /* 0x009896800000895d */ /* 0x004fea0003900000 */
[----:B------:R-:W2:Y:S02]  /*acf0*/  @!P0 SYNCS.PHASECHK.TRANS64 P0, [R0+URZ], R3 ;  /* 0x00000003000085a7 */ /* 0x000ea400080010ff */
[----:B--2---:R-:W-:Y:S05]  /*ad00*/  @!P0 BRA `(.L_x_174) ;  /* 0xfffffffc00f08947 */ /* 0x004fea000383ffff */
[----:B------:R-:W-:Y:S05]  /*ad10*/  BRA `(.L_x_175) ;  /* 0xffffff8400107947 */ /* 0x000fea000383ffff */
.L_x_52:
[----:B------:R-:W-:-:S07]  /*ad20*/  MOV R0, UR5 ;  /* 0x0000000500007c02 */ /* 0x000fce0008000f00 */
.L_x_176:
[----:B-1----:R1:W2:Y:S02]  /*ad30*/  SYNCS.PHASECHK.TRANS64.TRYWAIT P0, [R0+URZ], R3 ;  /* 0x00000003000075a7 */ /* 0x0022a400080011ff */
[----:B--2---:R-:W-:Y:S05]  /*ad40*/  @!P0 NANOSLEEP.SYNCS 0x989680 ;  /* 0x009896800000895d */ /* 0x004fea0003900000 */
[----:B------:R-:W2:Y:S02]  /*ad50*/  @!P0 SYNCS.PHASECHK.TRANS64 P0, [R0+URZ], R3 ;  /* 0x00000003000085a7 */ /* 0x000ea400080010ff */
[----:B--2---:R-:W-:Y:S05]  /*ad60*/  @!P0 BRA `(.L_x_176) ;  /* 0xfffffffc00f08947 */ /* 0x004fea000383ffff */
[----:B------:R-:W-:Y:S05]  /*ad70*/  BRA `(.L_x_177) ;  /* 0xffffff84001c7947 */ /* 0x000fea000383ffff */
.L_x_53:
[----:B------:R-:W-:-:S07]  /*ad80*/  MOV R0, UR5 ;  /* 0x0000000500007c02 */ /* 0x000fce0008000f00 */
.L_x_178:
[----:B-1----:R1:W2:Y:S02]  /*ad90*/  SYNCS.PHASECHK.TRANS64.TRYWAIT P0, [R0+URZ], R3 ;  /* 0x00000003000075a7 */ /* 0x0022a400080011ff */
[----:B--2---:R-:W-:Y:S05]  /*ada0*/  @!P0 NANOSLEEP.SYNCS 0x989680 ;  /* 0x009896800000895d */ /* 0x004fea0003900000 */
[----:B------:R-:W2:Y:S02]  /*adb0*/  @!P0 SYNCS.PHASECHK.TRANS64 P0, [R0+URZ], R3 ;  /* 0x00000003000085a7 */ /* 0x000ea400080010ff */
[----:B--2---:R-:W-:Y:S05]  /*adc0*/  @!P0 BRA `(.L_x_178) ;  /* 0xfffffffc00f08947 */ /* 0x004fea000383ffff */
[----:B------:R-:W-:Y:S05]  /*add0*/  BRA `(.L_x_179) ;  /* 0xffffff8400287947 */ /* 0x000fea000383ffff */
.L_x_54:
[----:B------:R-:W-:-:S07]  /*ade0*/  MOV R0, UR5 ;  /* 0x0000000500007c02 */ /* 0x000fce0008000f00 */
.L_x_180:
[----:B-1----:R1:W2:Y:S02]  /*adf0*/  SYNCS.PHASECHK.TRANS64.TRYWAIT P0, [R0+URZ], R3 ;  /* 0x00000003000075a7 */ /* 0x0022a400080011ff */
[----:B--2---:R-:W-:Y:S05]  /*ae00*/  @!P0 NANOSLEEP.SYNCS 0x989680 ;  /* 0x009896800000895d */ /* 0x004fea0003900000 */
[----:B------:R-:W2:Y:S02]  /*ae10*/  @!P0 SYNCS.PHASECHK.TRANS64 P0, [R0+URZ], R3 ;  /* 0x00000003000085a7 */ /* 0x000ea400080010ff */
[----:B--2---:R-:W-:Y:S05]  /*ae20*/  @!P0 BRA `(.L_x_180) ;  /* 0xfffffffc00f08947 */ /* 0x004fea000383ffff */
[----:B------:R-:W-:Y:S05]  /*ae30*/  BRA `(.L_x_181) ;  /* 0xffffff8400347947 */ /* 0x000fea000383ffff */
.L_x_55:
[----:B------:R-:W-:-:S07]  /*ae40*/  MOV R0, UR5 ;  /* 0x0000000500007c02 */ /* 0x000fce0008000f00 */
.L_x_182:
[----:B-1----:R1:W2:Y:S02]  /*ae50*/  SYNCS.PHASECHK.TRANS64.TRYWAIT P0, [R0+URZ], R3 ;  /* 0x00000003000075a7 */ /* 0x0022a400080011ff */
[----:B--2---:R-:W-:Y:S05]  /*ae60*/  @!P0 NANOSLEEP.SYNCS 0x989680 ;  /* 0x009896800000895d */ /* 0x004fea0003900000 */
[----:B------:R-:W2:Y:S02]  /*ae70*/  @!P0 SYNCS.PHASECHK.TRANS64 P0, [R0+URZ], R3 ;  /* 0x00000003000085a7 */ /* 0x000ea400080010ff */
[----:B--2---:R-:W-:Y:S05]  /*ae80*/  @!P0 BRA `(.L_x_182) ;  /* 0xfffffffc00f08947 */ /* 0x004fea000383ffff */
[----:B------:R-:W-:Y:S05]  /*ae90*/  BRA `(.L_x_183) ;  /* 0xffffff8400407947 */ /* 0x000fea000383ffff */
.L_x_56:
[----:B------:R-:W-:-:S07]  /*aea0*/  MOV R0, UR5 ;  /* 0x0000000500007c02 */ /* 0x000fce0008000f00 */
.L_x_184:
[----:B-1----:R1:W2:Y:S02]  /*aeb0*/  SYNCS.PHASECHK.TRANS64.TRYWAIT P0, [R0+URZ], R3 ;  /* 0x00000003000075a7 */ /* 0x0022a400080011ff */
[----:B--2---:R-:W-:Y:S05]  /*aec0*/  @!P0 NANOSLEEP.SYNCS 0x989680 ;  /* 0x009896800000895d */ /* 0x004fea0003900000 */
[----:B------:R-:W2:Y:S02]  /*aed0*/  @!P0 SYNCS.PHASECHK.TRANS64 P0, [R0+URZ], R3 ;  /* 0x00000003000085a7 */ /* 0x000ea400080010ff */
[----:B--2---:R-:W-:Y:S05]  /*aee0*/  @!P0 BRA `(.L_x_184) ;  /* 0xfffffffc00f08947 */ /* 0x004fea000383ffff */
[----:B------:R-:W-:Y:S05]  /*aef0*/  BRA `(.L_x_185) ;  /* 0xffffff84004c7947 */ /* 0x000fea000383ffff */
.L_x_57:
[----:B------:R-:W-:-:S07]  /*af00*/  MOV R0, UR5 ;  /* 0x0000000500007c02 */ /* 0x000fce0008000f00 */
.L_x_186:
[----:B-1----:R1:W2:Y:S02]  /*af10*/  SYNCS.PHASECHK.TRANS64.TRYWAIT P0, [R0+URZ], R3 ;  /* 0x00000003000075a7 */ /* 0x0022a400080011ff */
[----:B--2---:R-:W-:Y:S05]  /*af20*/  @!P0 NANOSLEEP.SYNCS 0x989680 ;  /* 0x009896800000895d */ /* 0x004fea0003900000 */
[----:B------:R-:W2:Y:S02]  /*af30*/  @!P0 SYNCS.PHASECHK.TRANS64 P0, [R0+URZ], R3 ;  /* 0x00000003000085a7 */ /* 0x000ea400080010ff */
[----:B--2---:R-:W-:Y:S05]  /*af40*/  @!P0 BRA `(.L_x_186) ;  /* 0xfffffffc00f08947 */ /* 0x004fea000383ffff */
[----:B------:R-:W-:Y:S05]  /*af50*/  BRA `(.L_x_187) ;  /* 0xffffff8400587947 */ /* 0x000fea000383ffff */
.L_x_58:
[----:B------:R-:W-:-:S07]  /*af60*/  MOV R0, UR5 ;  /* 0x0000000500007c02 */ /* 0x000fce0008000f00 */
.L_x_188:
[----:B-1----:R1:W2:Y:S02]  /*af70*/  SYNCS.PHASECHK.TRANS64.TRYWAIT P0, [R0+URZ], R3 ;  /* 0x00000003000075a7 */ /* 0x0022a400080011ff */
[----:B--2---:R-:W-:Y:S05]  /*af80*/  @!P0 NANOSLEEP.SYNCS 0x989680 ;  /* 0x009896800000895d */ /* 0x004fea0003900000 */
[----:B------:R-:W2:Y:S02]  /*af90*/  @!P0 SYNCS.PHASECHK.TRANS64 P0, [R0+URZ], R3 ;  /* 0x00000003000085a7 */ /* 0x000ea400080010ff */
[----:B--2---:R-:W-:Y:S05]  /*afa0*/  @!P0 BRA `(.L_x_188) ;  /* 0xfffffffc00f08947 */ /* 0x004fea000383ffff */
[----:B------:R-:W-:Y:S05]  /*afb0*/  BRA `(.L_x_189) ;  /* 0xffffff8400647947 */ /* 0x000fea000383ffff */
.L_x_61:
[----:B-1----:R1:W2:Y:S02]  /*afc0*/  SYNCS.PHASECHK.TRANS64.TRYWAIT P0, [R2+URZ+0x1b0], R5 ;  /* 0x0001b005020075a7 */ /* 0x0022a400080011ff */
[----:B--2---:R-:W-:Y:S05]  /*afd0*/  @!P0 NANOSLEEP.SYNCS 0x989680 ;  /* 0x009896800000895d */ /* 0x004fea0003900000 */
[----:B------:R-:W2:Y:S02]  /*afe0*/  @!P0 SYNCS.PHASECHK.TRANS64 P0, [R2+URZ+0x1b0], R5 ;  /* 0x0001b005020085a7 */ /* 0x000ea400080010ff */
[----:B--2---:R-:W-:Y:S05]  /*aff0*/  @!P0 BRA `(.L_x_61) ;  /* 0xfffffffc00f08947 */ /* 0x004fea000383ffff */
[----:B------:R-:W-:Y:S05]  /*b000*/  BRA `(.L_x_190) ;  /* 0xffffff8400c07947 */ /* 0x000fea000383ffff */
.L_x_62:
[----:B------:R-:W-:-:S07]  /*b010*/  MOV R2, UR4 ;  /* 0x0000000400027c02 */ /* 0x000fce0008000f00 */
.L_x_191:
[----:B-1----:R1:W2:Y:S02]  /*b020*/  SYNCS.PHASECHK.TRANS64.TRYWAIT P0, [R2+URZ+0x160], R5 ;  /* 0x00016005020075a7 */ /* 0x0022a400080011ff */
[----:B--2---:R-:W-:Y:S05]  /*b030*/  @!P0 NANOSLEEP.SYNCS 0x989680 ;  /* 0x009896800000895d */ /* 0x004fea0003900000 */
[----:B------:R-:W2:Y:S02]  /*b040*/  @!P0 SYNCS.PHASECHK.TRANS64 P0, [R2+URZ+0x160], R5 ;  /* 0x00016005020085a7 */ /* 0x000ea400080010ff */
[----:B--2---:R-:W-:Y:S05]  /*b050*/  @!P0 BRA `(.L_x_191) ;  /* 0xfffffffc00f08947 */ /* 0x004fea000383ffff */
[----:B------:R-:W-:Y:S05]  /*b060*/  BRA `(.L_x_192) ;  /* 0xffffff8400d07947 */ /* 0x000fea000383ffff */
.L_x_63:
[----:B-1----:R1:W2:Y:S02]  /*b070*/  SYNCS.PHASECHK.TRANS64.TRYWAIT P1, [R2+URZ+0x150], R5 ;  /* 0x00015005020075a7 */ /* 0x0022a400080211ff */
[----:B--2---:R-:W-:Y:S05]  /*b080*/  @!P1 NANOSLEEP.SYNCS 0x989680 ;  /* 0x009896800000995d */ /* 0x004fea0003900000 */
[----:B------:R-:W2:Y:S02]  /*b090*/  @!P1 SYNCS.PHASECHK.TRANS64 P1, [R2+URZ+0x150], R5 ;  /* 0x00015005020095a7 */ /* 0x000ea400080210ff */
[----:B--2---:R-:W-:Y:S05]  /*b0a0*/  @!P1 BRA `(.L_x_63) ;  /* 0xfffffffc00f09947 */ /* 0x004fea000383ffff */
[----:B------:R-:W-:Y:S05]  /*b0b0*/  BRA `(.L_x_193) ;  /* 0xffffff8800007947 */ /* 0x000fea000383ffff */
.L_x_66:
[----:B------:R-:W-:-:S07]  /*b0c0*/  MOV R0, UR4 ;  /* 0x0000000400007c02 */ /* 0x000fce0008000f00 */
.L_x_194:
[----:B-1----:R1:W2:Y:S02]  /*b0d0*/  SYNCS.PHASECHK.TRANS64.TRYWAIT P0, [R0+URZ+0x160], R3 ;  /* 0x00016003000075a7 */ /* 0x0022a400080011ff */
[----:B--2---:R-:W-:Y:S05]  /*b0e0*/  @!P0 NANOSLEEP.SYNCS 0x989680 ;  /* 0x009896800000895d */ /* 0x004fea0003900000 */
[----:B------:R-:W2:Y:S02]  /*b0f0*/  @!P0 SYNCS.PHASECHK.TRANS64 P0, [R0+URZ+0x160], R3 ;  /* 0x00016003000085a7 */ /* 0x000ea400080010ff */
[----:B--2---:R-:W-:Y:S05]  /*b100*/  @!P0 BRA `(.L_x_194) ;  /* 0xfffffffc00f08947 */ /* 0x004fea000383ffff */
[----:B------:R-:W-:Y:S05]  /*b110*/  BRA `(.L_x_65) ;  /* 0xffffff8800547947 */ /* 0x000fea000383ffff */
.L_x_75:
[----:B-1----:R-:W-:-:S04]  /*b120*/  MOV R0, UR5 ;  /* 0x0000000500007c02 */ /* 0x002fc80008000f00 */
[----:B------:R1:W2:Y:S03]  /*b130*/  SYNCS.PHASECHK.TRANS64.TRYWAIT P0, [R0+URZ+0x8], R7 ;  /* 0x00000807000075a7 */ /* 0x0002a600080011ff */
[----:B--2---:R-:W-:Y:S05]  /*b140*/  @!P0 NANOSLEEP.SYNCS 0x989680 ;  /* 0x009896800000895d */ /* 0x004fea0003900000 */
[----:B------:R-:W2:Y:S02]  /*b150*/  @!P0 SYNCS.PHASECHK.TRANS64 P0, [R0+URZ+0x8], R7 ;  /* 0x00000807000085a7 */ /* 0x000ea400080010ff */
[----:B--2---:R-:W-:Y:S05]  /*b160*/  @!P0 BRA `(.L_x_75) ;  /* 0xfffffffc00ec8947 */ /* 0x004fea000383ffff */
[----:B------:R-:W-:Y:S05]  /*b170*/  BRA `(.L_x_74) ;  /* 0xffffff8c00087947 */ /* 0x000fea000383ffff */
.L_x_77:
[----:B------:R-:W-:Y:S01]  /*b180*/  BSSY B0, `(.L_x_195) ;  /* 0x0000006000007945 */ /* 0x000fe20003800000 */
[----:B------:R-:W-:-:S07]  /*b190*/  MOV R15, 0xffffffff ;  /* 0xffffffff000f7802 */ /* 0x000fce0000000f00 */
[----:B-1---5:R-:W-:Y:S05]  /*b1a0*/  WARPSYNC.COLLECTIVE R15, `(.L_x_196) ;  /* 0x000000000f0c7348 */ /* 0x022fea0003c00000 */
[----:B------:R-:W-:Y:S02]  /*b1b0*/  ELECT P6, UR79, PT ;  /* 0x00000000004f782f */ /* 0x000fe400038c0000 */
[----:B------:R-:W-:Y:S01]  /*b1c0*/  MOV R14, UR79 ;  /* 0x0000004f000e7c02 */ /* 0x000fe20008000f00 */
[----:B-1---5:R-:W-:Y:S10]  /*b1d0*/  ENDCOLLECTIVE ;  /* 0x000000000000791b */ /* 0x022ff40003800000 */
.L_x_196:
[----:B------:R-:W-:Y:S05]  /*b1e0*/  BSYNC B0 ;  /* 0x0000000000007941 */ /* 0x000fea0003800000 */
.L_x_195:
[----:B------:R-:W-:Y:S05]  /*b1f0*/  BRA `(.L_x_197) ;  /* 0xffffff8c00387947 */ /* 0x000fea000383ffff */
.L_x_79:
[----:B-1----:R-:W-:-:S04]  /*b200*/  MOV R0, UR5 ;  /* 0x0000000500007c02 */ /* 0x002fc80008000f00 */
[----:B------:R1:W2:Y:S03]  /*b210*/  SYNCS.PHASECHK.TRANS64.TRYWAIT P0, [R0+URZ+0x8], R5 ;  /* 0x00000805000075a7 */ /* 0x0002a600080011ff */
[----:B--2---:R-:W-:Y:S05]  /*b220*/  @!P0 NANOSLEEP.SYNCS 0x989680 ;  /* 0x009896800000895d */ /* 0x004fea0003900000 */
[----:B------:R-:W2:Y:S02]  /*b230*/  @!P0 SYNCS.PHASECHK.TRANS64 P0, [R0+URZ+0x8], R5 ;  /* 0x00000805000085a7 */ /* 0x000ea400080010ff */
[----:B--2---:R-:W-:Y:S05]  /*b240*/  @!P0 BRA `(.L_x_79) ;  /* 0xfffffffc00ec8947 */ /* 0x004fea000383ffff */
[----:B------:R-:W-:Y:S05]  /*b250*/  BRA `(.L_x_78) ;  /* 0xffffff8c003c7947 */ /* 0x000fea000383ffff */
.L_x_80:
[----:B-1----:R1:W2:Y:S02]  /*b260*/  SYNCS.PHASECHK.TRANS64.TRYWAIT P0, [R0+URZ+0x150], R5 ;  /* 0x00015005000075a7 */ /* 0x0022a400080011ff */
[----:B--2---:R-:W-:Y:S05]  /*b270*/  @!P0 NANOSLEEP.SYNCS 0x989680 ;  /* 0x009896800000895d */ /* 0x004fea0003900000 */
[----:B------:R-:W2:Y:S02]  /*b280*/  @!P0 SYNCS.PHASECHK.TRANS64 P0, [R0+URZ+0x150], R5 ;  /* 0x00015005000085a7 */ /* 0x000ea400080010ff */
[----:B--2---:R-:W-:Y:S05]  /*b290*/  @!P0 BRA `(.L_x_80) ;  /* 0xfffffffc00f08947 */ /* 0x004fea000383ffff */
[----:B------:R-:W-:Y:S05]  /*b2a0*/  BRA `(.L_x_198) ;  /* 0xffffff9000187947 */ /* 0x000fea000383ffff */
.L_x_82:
[----:B------:R-:W-:-:S07]  /*b2b0*/  MOV R0, UR23 ;  /* 0x0000001700007c02 */ /* 0x000fce0008000f00 */
.L_x_199:
[----:B-1----:R1:W2:Y:S02]  /*b2c0*/  SYNCS.PHASECHK.TRANS64.TRYWAIT P0, [R0+URZ+0x190], R5 ;  /* 0x00019005000075a7 */ /* 0x0022a400080011ff */
[----:B--2---:R-:W-:Y:S05]  /*b2d0*/  @!P0 NANOSLEEP.SYNCS 0x989680 ;  /* 0x009896800000895d */ /* 0x004fea0003900000 */
[----:B------:R-:W2:Y:S02]  /*b2e0*/  @!P0 SYNCS.PHASECHK.TRANS64 P0, [R0+URZ+0x190], R5 ;  /* 0x00019005000085a7 */ /* 0x000ea400080010ff */
[----:B--2---:R-:W-:Y:S05]  /*b2f0*/  @!P0 BRA `(.L_x_199) ;  /* 0xfffffffc00f08947 */ /* 0x004fea000383ffff */
[----:B------:R-:W-:Y:S05]  /*b300*/  BRA `(.L_x_200) ;  /* 0xffffff9000647947 */ /* 0x000fea000383ffff */
.L_x_85:
[----:B------:R-:W-:Y:S07]  /*b310*/  MOV R0, UR5 ;  /* 0x0000000500007c02 */ /* 0x000fee0008000f00 */
.L_x_201:
[----:B-1----:R1:W2:Y:S02]  /*b320*/  SYNCS.PHASECHK.TRANS64.TRYWAIT P0, [R0+URZ], R5 ;  /* 0x00000005000075a7 */ /* 0x0022a400080011ff */
[----:B--2---:R-:W-:Y:S05]  /*b330*/  @!P0 NANOSLEEP.SYNCS 0x989680 ;  /* 0x009896800000895d */ /* 0x004fea0003900000 */
[----:B------:R-:W2:Y:S02]  /*b340*/  @!P0 SYNCS.PHASECHK.TRANS64 P0, [R0+URZ], R5 ;  /* 0x00000005000085a7 */ /* 0x000ea400080010ff */
[----:B--2---:R-:W-:Y:S05]  /*b350*/  @!P0 BRA `(.L_x_201) ;  /* 0xfffffffc00f08947 */ /* 0x004fea000383ffff */
[----:B------:R-:W-:Y:S05]  /*b360*/  BRA `(.L_x_84) ;  /* 0xffffff9000787947 */ /* 0x000fea000383ffff */
.L_x_89:
[----:B-1----:R-:W-:-:S07]  /*b370*/  MOV R0, UR4 ;  /* 0x0000000400007c02 */ /* 0x002fce0008000f00 */
.L_x_202:
[----:B-1----:R1:W2:Y:S02]  /*b380*/  SYNCS.PHASECHK.TRANS64.TRYWAIT P0, [R0+URZ], R3 ;  /* 0x00000003000075a7 */ /* 0x0022a400080011ff */
[----:B--2---:R-:W-:Y:S05]  /*b390*/  @!P0 NANOSLEEP.SYNCS 0x989680 ;  /* 0x009896800000895d */ /* 0x004fea0003900000 */
[----:B------:R-:W2:Y:S02]  /*b3a0*/  @!P0 SYNCS.PHASECHK.TRANS64 P0, [R0+URZ], R3 ;  /* 0x00000003000085a7 */ /* 0x000ea400080010ff */
[----:B--2---:R-:W-:Y:S05]  /*b3b0*/  @!P0 BRA `(.L_x_202) ;  /* 0xfffffffc00f08947 */ /* 0x004fea000383ffff */
[----:B------:R-:W-:Y:S05]  /*b3c0*/  BRA `(.L_x_203) ;  /* 0xffffff9400447947 */ /* 0x000fea000383ffff */
.L_x_90:
[----:B------:R-:W-:-:S07]  /*b3d0*/  MOV R0, UR5 ;  /* 0x0000000500007c02 */ /* 0x000fce0008000f00 */
.L_x_204:
[----:B-1----:R1:W2:Y:S02]  /*b3e0*/  SYNCS.PHASECHK.TRANS64.TRYWAIT P0, [R0+URZ], R3 ;  /* 0x00000003000075a7 */ /* 0x0022a400080011ff */
[----:B--2---:R-:W-:Y:S05]  /*b3f0*/  @!P0 NANOSLEEP.SYNCS 0x989680 ;  /* 0x009896800000895d */ /* 0x004fea0003900000 */
[----:B------:R-:W2:Y:S02]  /*b400*/  @!P0 SYNCS.PHASECHK.TRANS64 P0, [R0+URZ], R3 ;  /* 0x00000003000085a7 */ /* 0x000ea400080010ff */
[----:B--2---:R-:W-:Y:S05]  /*b410*/  @!P0 BRA `(.L_x_204) ;  /* 0xfffffffc00f08947 */ /* 0x004fea000383ffff */
[----:B------:R-:W-:Y:S05]  /*b420*/  BRA `(.L_x_205) ;  /* 0xffffff9400507947 */ /* 0x000fea000383ffff */
.L_x_91:
[----:B------:R-:W-:-:S07]  /*b430*/  MOV R0, UR5 ;  /* 0x0000000500007c02 */ /* 0x000fce0008000f00 */
.L_x_206:
[----:B-1----:R1:W2:Y:S02]  /*b440*/  SYNCS.PHASECHK.TRANS64.TRYWAIT P0, [R0+URZ], R3 ;  /* 0x00000003000075a7 */ /* 0x0022a400080011ff */
[----:B--2---:R-:W-:Y:S05]  /*b450*/  @!P0 NANOSLEEP.SYNCS 0x989680 ;  /* 0x009896800000895d */ /* 0x004fea0003900000 */
[----:B------:R-:W2:Y:S02]  /*b460*/  @!P0 SYNCS.PHASECHK.TRANS64 P0, [R0+URZ], R3 ;  /* 0x00000003000085a7 */ /* 0x000ea400080010ff */
[----:B--2---:R-:W-:Y:S05]  /*b470*/  @!P0 BRA `(.L_x_206) ;  /* 0xfffffffc00f08947 */ /* 0x004fea000383ffff */
[----:B------:R-:W-:Y:S05]  /*b480*/  BRA `(.L_x_207) ;  /* 0xffffff94005c7947 */ /* 0x000fea000383ffff */
.L_x_94:
[----:B------:R-:W-:-:S07]  /*b490*/  MOV R0, UR17 ;  /* 0x0000001100007c02 */ /* 0x000fce0008000f00 */
.L_x_208:
[----:B-1----:R1:W2:Y:S02]  /*b4a0*/  SYNCS.PHASECHK.TRANS64.TRYWAIT P1, [R0+URZ+0x1d0], R3 ;  /* 0x0001d003000075a7 */ /* 0x0022a400080211ff */
[----:B--2---:R-:W-:Y:S05]  /*b4b0*/  @!P1 NANOSLEEP.SYNCS 0x989680 ;  /* 0x009896800000995d */ /* 0x004fea0003900000 */
[----:B------:R-:W2:Y:S02]  /*b4c0*/  @!P1 SYNCS.PHASECHK.TRANS64 P1, [R0+URZ+0x1d0], R3 ;  /* 0x0001d003000095a7 */ /* 0x000ea400080210ff */
[----:B--2---:R-:W-:Y:S05]  /*b4d0*/  @!P1 BRA `(.L_x_208) ;  /* 0xfffffffc00f09947 */ /* 0x004fea000383ffff */
[----:B------:R-:W-:Y:S05]  /*b4e0*/  BRA `(.L_x_209) ;  /* 0xffffff9400a87947 */ /* 0x000fea000383ffff */
.L_x_99:
[----:B--2---:R2:W3:Y:S02]  /*b4f0*/  SYNCS.PHASECHK.TRANS64.TRYWAIT P0, [R12+URZ+0x150], R9 ;  /* 0x000150090c0075a7 */ /* 0x0044e400080011ff */
[----:B---3--:R-:W-:Y:S05]  /*b500*/  @!P0 NANOSLEEP.SYNCS 0x989680 ;  /* 0x009896800000895d */ /* 0x008fea0003900000 */
[----:B------:R-:W3:Y:S02]  /*b510*/  @!P0 SYNCS.PHASECHK.TRANS64 P0, [R12+URZ+0x150], R9 ;  /* 0x000150090c0085a7 */ /* 0x000ee400080010ff */
[----:B---3--:R-:W-:Y:S05]  /*b520*/  @!P0 BRA `(.L_x_99) ;  /* 0xfffffffc00f08947 */ /* 0x008fea000383ffff */
[----:B------:R-:W-:Y:S05]  /*b530*/  BRA `(.L_x_210) ;  /* 0xffffff9800dc7947 */ /* 0x000fea000383ffff */
.L_x_102:
[----:B------:R-:W-:Y:S07]  /*b540*/  MOV R0, UR21 ;  /* 0x0000001500007c02 */ /* 0x000fee0008000f00 */
.L_x_211:
[----:B--2---:R2:W3:Y:S02]  /*b550*/  SYNCS.PHASECHK.TRANS64.TRYWAIT P2, [R0+URZ+0x148], R11 ;  /* 0x0001480b000075a7 */ /* 0x0044e400080411ff */
[----:B---3--:R-:W-:Y:S05]  /*b560*/  @!P2 NANOSLEEP.SYNCS 0x989680 ;  /* 0x009896800000a95d */ /* 0x008fea0003900000 */
[----:B------:R-:W3:Y:S02]  /*b570*/  @!P2 SYNCS.PHASECHK.TRANS64 P2, [R0+URZ+0x148], R11 ;  /* 0x0001480b0000a5a7 */ /* 0x000ee400080410ff */
[----:B---3--:R-:W-:Y:S05]  /*b580*/  @!P2 BRA `(.L_x_211) ;  /* 0xfffffffc00f0a947 */ /* 0x008fea000383ffff */
[----:B------:R-:W-:Y:S05]  /*b590*/  BRA `(.L_x_101) ;  /* 0xffffffa000447947 */ /* 0x000fea000383ffff */
.L_x_105:
[----:B--2---:R-:W-:Y:S07]  /*b5a0*/  MOV R0, UR21 ;  /* 0x0000001500007c02 */ /* 0x004fee0008000f00 */
.L_x_212:
[----:B--2---:R2:W3:Y:S02]  /*b5b0*/  SYNCS.PHASECHK.TRANS64.TRYWAIT P0, [R0+URZ+0x120], R9 ;  /* 0x00012009000075a7 */ /* 0x0044e400080011ff */
[----:B---3--:R-:W-:Y:S05]  /*b5c0*/  @!P0 NANOSLEEP.SYNCS 0x989680 ;  /* 0x009896800000895d */ /* 0x008fea0003900000 */
[----:B------:R-:W3:Y:S02]  /*b5d0*/  @!P0 SYNCS.PHASECHK.TRANS64 P0, [R0+URZ+0x120], R9 ;  /* 0x00012009000085a7 */ /* 0x000ee400080010ff */
[----:B---3--:R-:W-:Y:S05]  /*b5e0*/  @!P0 BRA `(.L_x_212) ;  /* 0xfffffffc00f08947 */ /* 0x008fea000383ffff */
[----:B------:R-:W-:Y:S05]  /*b5f0*/  BRA `(.L_x_213) ;  /* 0xffffffa000a07947 */ /* 0x000fea000383ffff */
.L_x_106:
[----:B------:R-:W-:Y:S07]  /*b600*/  MOV R0, UR21 ;  /* 0x0000001500007c02 */ /* 0x000fee0008000f00 */
.L_x_214:
[----:B--2---:R2:W3:Y:S02]  /*b610*/  SYNCS.PHASECHK.TRANS64.TRYWAIT P0, [R0+URZ+0x128], R9 ;  /* 0x00012809000075a7 */ /* 0x0044e400080011ff */
[----:B---3--:R-:W-:Y:S05]  /*b620*/  @!P0 NANOSLEEP.SYNCS 0x989680 ;  /* 0x009896800000895d */ /* 0x008fea0003900000 */
[----:B------:R-:W3:Y:S02]  /*b630*/  @!P0 SYNCS.PHASECHK.TRANS64 P0, [R0+URZ+0x128], R9 ;  /* 0x00012809000085a7 */ /* 0x000ee400080010ff */
[----:B---3--:R-:W-:Y:S05]  /*b640*/  @!P0 BRA `(.L_x_214) ;  /* 0xfffffffc00f08947 */ /* 0x008fea000383ffff */
[----:B------:R-:W-:Y:S05]  /*b650*/  BRA `(.L_x_215) ;  /* 0xffffffa000f87947 */ /* 0x000fea000383ffff */
.L_x_107:
[----:B------:R-:W-:Y:S07]  /*b660*/  MOV R0, UR21 ;  /* 0x0000001500007c02 */ /* 0x000fee0008000f00 */
.L_x_216:
[----:B--2---:R2:W3:Y:S02]  /*b670*/  SYNCS.PHASECHK.TRANS64.TRYWAIT P0, [R0+URZ+0x130], R9 ;  /* 0x00013009000075a7 */ /* 0x0044e400080011ff */
[----:B---3--:R-:W-:Y:S05]  /*b680*/  @!P0 NANOSLEEP.SYNCS 0x989680 ;  /* 0x009896800000895d */ /* 0x008fea0003900000 */
[----:B------:R-:W3:Y:S02]  /*b690*/  @!P0 SYNCS.PHASECHK.TRANS64 P0, [R0+URZ+0x130], R9 ;  /* 0x00013009000085a7 */ /* 0x000ee400080010ff */
[----:B---3--:R-:W-:Y:S05]  /*b6a0*/  @!P0 BRA `(.L_x_216) ;  /* 0xfffffffc00f08947 */ /* 0x008fea000383ffff */
[----:B------:R-:W-:Y:S05]  /*b6b0*/  BRA `(.L_x_217) ;  /* 0xffffffa400547947 */ /* 0x000fea000383ffff */
.L_x_108:
[----:B------:R-:W-:Y:S07]  /*b6c0*/  MOV R0, UR21 ;  /* 0x0000001500007c02 */ /* 0x000fee0008000f00 */
.L_x_218:
[----:B--2---:R2:W3:Y:S02]  /*b6d0*/  SYNCS.PHASECHK.TRANS64.TRYWAIT P0, [R0+URZ+0x138], R9 ;  /* 0x00013809000075a7 */ /* 0x0044e400080011ff */
[----:B---3--:R-:W-:Y:S05]  /*b6e0*/  @!P0 NANOSLEEP.SYNCS 0x989680 ;  /* 0x009896800000895d */ /* 0x008fea0003900000 */
[----:B------:R-:W3:Y:S02]  /*b6f0*/  @!P0 SYNCS.PHASECHK.TRANS64 P0, [R0+URZ+0x138], R9 ;  /* 0x00013809000085a7 */ /* 0x000ee400080010ff */
[----:B---3--:R-:W-:Y:S05]  /*b700*/  @!P0 BRA `(.L_x_218) ;  /* 0xfffffffc00f08947 */ /* 0x008fea000383ffff */
[----:B------:R-:W-:Y:S05]  /*b710*/  BRA `(.L_x_219) ;  /* 0xffffffa400b07947 */ /* 0x000fea000383ffff */
.L_x_110:
[----:B------:R-:W-:-:S07]  /*b720*/  MOV R0, UR21 ;  /* 0x0000001500007c02 */ /* 0x000fce0008000f00 */
.L_x_220:
[----:B--2---:R2:W4:Y:S02]  /*b730*/  SYNCS.PHASECHK.TRANS64.TRYWAIT P0, [R0+URZ+0x120], R3 ;  /* 0x00012003000075a7 */ /* 0x00452400080011ff */
[----:B----4-:R-:W-:Y:S05]  /*b740*/  @!P0 NANOSLEEP.SYNCS 0x989680 ;  /* 0x009896800000895d */ /* 0x010fea0003900000 */
[----:B------:R-:W4:Y:S02]  /*b750*/  @!P0 SYNCS.PHASECHK.TRANS64 P0, [R0+URZ+0x120], R3 ;  /* 0x00012003000085a7 */ /* 0x000f2400080010ff */
[----:B----4-:R-:W-:Y:S05]  /*b760*/  @!P0 BRA `(.L_x_220) ;  /* 0xfffffffc00f08947 */ /* 0x010fea000383ffff */
[----:B------:R-:W-:Y:S05]  /*b770*/  BRA `(.L_x_221) ;  /* 0xffffffa8003c7947 */ /* 0x000fea000383ffff */
.L_x_111:
[----:B--2---:R-:W-:-:S07]  /*b780*/  MOV R0, UR21 ;  /* 0x0000001500007c02 */ /* 0x004fce0008000f00 */
.L_x_222:
[----:B--2---:R2:W4:Y:S02]  /*b790*/  SYNCS.PHASECHK.TRANS64.TRYWAIT P0, [R0+URZ+0x128], R3 ;  /* 0x00012803000075a7 */ /* 0x00452400080011ff */
[----:B----4-:R-:W-:Y:S05]  /*b7a0*/  @!P0 NANOSLEEP.SYNCS 0x989680 ;  /* 0x009896800000895d */ /* 0x010fea0003900000 */
[----:B------:R-:W4:Y:S02]  /*b7b0*/  @!P0 SYNCS.PHASECHK.TRANS64 P0, [R0+URZ+0x128], R3 ;  /* 0x00012803000085a7 */ /* 0x000f2400080010ff */
[----:B----4-:R-:W-:Y:S05]  /*b7c0*/  @!P0 BRA `(.L_x_222) ;  /* 0xfffffffc00f08947 */ /* 0x010fea000383ffff */
[----:B------:R-:W-:Y:S05]  /*b7d0*/  BRA `(.L_x_223) ;  /* 0xffffffa8002c7947 */ /* 0x000fea000383ffff */
.L_x_112:
[----:B--2---:R-:W-:-:S07]  /*b7e0*/  MOV R0, UR21 ;  /* 0x0000001500007c02 */ /* 0x004fce0008000f00 */
.L_x_224:
[----:B--2---:R2:W4:Y:S02]  /*b7f0*/  SYNCS.PHASECHK.TRANS64.TRYWAIT P0, [R0+URZ+0x130], R3 ;  /* 0x00013003000075a7 */ /* 0x00452400080011ff */
[----:B----4-:R-:W-:Y:S05]  /*b800*/  @!P0 NANOSLEEP.SYNCS 0x989680 ;  /* 0x009896800000895d */ /* 0x010fea0003900000 */
[----:B------:R-:W4:Y:S02]  /*b810*/  @!P0 SYNCS.PHASECHK.TRANS64 P0, [R0+URZ+0x130], R3 ;  /* 0x00013003000085a7 */ /* 0x000f2400080010ff */
[----:B----4-:R-:W-:Y:S05]  /*b820*/  @!P0 BRA `(.L_x_224) ;  /* 0xfffffffc00f08947 */ /* 0x010fea000383ffff */
[----:B------:R-:W-:Y:S05]  /*b830*/  BRA `(.L_x_225) ;  /* 0xffffffa8001c7947 */ /* 0x000fea000383ffff */
.L_x_114:
[----:B--2---:R2:W3:Y:S02]  /*b840*/  SYNCS.PHASECHK.TRANS64.TRYWAIT P0, [R3+URZ+0x150], R0 ;  /* 0x00015000030075a7 */ /* 0x0044e400080011ff */
[----:B---3--:R-:W-:Y:S05]  /*b850*/  @!P0 NANOSLEEP.SYNCS 0x989680 ;  /* 0x009896800000895d */ /* 0x008fea0003900000 */
[----:B------:R-:W3:Y:S02]  /*b860*/  @!P0 SYNCS.PHASECHK.TRANS64 P0, [R3+URZ+0x150], R0 ;  /* 0x00015000030085a7 */ /* 0x000ee400080010ff */
[----:B---3--:R-:W-:Y:S05]  /*b870*/  @!P0 BRA `(.L_x_114) ;  /* 0xfffffffc00f08947 */ /* 0x008fea000383ffff */
[----:B------:R-:W-:Y:S05]  /*b880*/  BRA `(.L_x_226) ;  /* 0xffffffa800e07947 */ /* 0x000fea000383ffff */
.L_x_125:
[----:B--2---:R2:W1:Y:S02]  /*b890*/  SYNCS.PHASECHK.TRANS64.TRYWAIT P1, [R5+URZ+0x100], R2 ;  /* 0x00010002050075a7 */ /* 0x00446400080211ff */
[----:B-1----:R-:W-:Y:S05]  /*b8a0*/  @!P1 NANOSLEEP.SYNCS 0x989680 ;  /* 0x009896800000995d */ /* 0x002fea0003900000 */
[----:B------:R-:W1:Y:S02]  /*b8b0*/  @!P1 SYNCS.PHASECHK.TRANS64 P1, [R5+URZ+0x100], R2 ;  /* 0x00010002050095a7 */ /* 0x000e6400080210ff */
[----:B-1----:R-:W-:Y:S05]  /*b8c0*/  @!P1 BRA `(.L_x_125) ;  /* 0xfffffffc00f09947 */ /* 0x002fea000383ffff */
[----:B------:R-:W-:Y:S05]  /*b8d0*/  BRA `(.L_x_124) ;  /* 0xffffffb800407947 */ /* 0x000fea000383ffff */
.L_x_127:
[----:B-1----:R1:W3:Y:S02]  /*b8e0*/  SYNCS.PHASECHK.TRANS64.TRYWAIT P0, [R92+URZ+0x170], R7 ;  /* 0x000170075c0075a7 */ /* 0x0022e400080011ff */
[----:B---3--:R-:W-:Y:S05]  /*b8f0*/  @!P0 NANOSLEEP.SYNCS 0x989680 ;  /* 0x009896800000895d */ /* 0x008fea0003900000 */
[----:B------:R-:W3:Y:S02]  /*b900*/  @!P0 SYNCS.PHASECHK.TRANS64 P0, [R92+URZ+0x170], R7 ;  /* 0x000170075c0085a7 */ /* 0x000ee400080010ff */
[----:B---3--:R-:W-:Y:S05]  /*b910*/  @!P0 BRA `(.L_x_127) ;  /* 0xfffffffc00f08947 */ /* 0x008fea000383ffff */
[----:B------:R-:W-:Y:S05]  /*b920*/  BRA `(.L_x_126) ;  /* 0xffffffb800907947 */ /* 0x000fea000383ffff */
.L_x_135:
[----:B---3--:R3:W4:Y:S02]  /*b930*/  SYNCS.PHASECHK.TRANS64.TRYWAIT P0, [R112+URZ+0x100], R3 ;  /* 0x00010003700075a7 */ /* 0x00872400080011ff */
[----:B----4-:R-:W-:Y:S05]  /*b940*/  @!P0 NANOSLEEP.SYNCS 0x989680 ;  /* 0x009896800000895d */ /* 0x010fea0003900000 */
[----:B------:R-:W4:Y:S02]  /*b950*/  @!P0 SYNCS.PHASECHK.TRANS64 P0, [R112+URZ+0x100], R3 ;  /* 0x00010003700085a7 */ /* 0x000f2400080010ff */
[----:B----4-:R-:W-:Y:S05]  /*b960*/  @!P0 BRA `(.L_x_135) ;  /* 0xfffffffc00f08947 */ /* 0x010fea000383ffff */
[----:B------:R-:W-:Y:S05]  /*b970*/  BRA `(.L_x_134) ;  /* 0xffffffc400987947 */ /* 0x000fea000383ffff */
.L_x_143:
[----:B---3--:R3:W4:Y:S02]  /*b980*/  SYNCS.PHASECHK.TRANS64.TRYWAIT P0, [R112+URZ+0x100], R5 ;  /* 0x00010005700075a7 */ /* 0x00872400080011ff */
[----:B----4-:R-:W-:Y:S05]  /*b990*/  @!P0 NANOSLEEP.SYNCS 0x989680 ;  /* 0x009896800000895d */ /* 0x010fea0003900000 */
[----:B------:R-:W4:Y:S02]  /*b9a0*/  @!P0 SYNCS.PHASECHK.TRANS64 P0, [R112+URZ+0x100], R5 ;  /* 0x00010005700085a7 */ /* 0x000f2400080010ff */
[----:B----4-:R-:W-:Y:S05]  /*b9b0*/  @!P0 BRA `(.L_x_143) ;  /* 0xfffffffc00f08947 */ /* 0x010fea000383ffff */
[----:B------:R-:W-:Y:S05]  /*b9c0*/  BRA `(.L_x_142) ;  /* 0xffffffd000e87947 */ /* 0x000fea000383ffff */
.L_x_151:
[----:B---3--:R3:W4:Y:S02]  /*b9d0*/  SYNCS.PHASECHK.TRANS64.TRYWAIT P0, [R103+URZ+0x100], R4 ;  /* 0x00010004670075a7 */ /* 0x00872400080011ff */
[----:B----4-:R-:W-:Y:S05]  /*b9e0*/  @!P0 NANOSLEEP.SYNCS 0x989680 ;  /* 0x009896800000895d */ /* 0x010fea0003900000 */
[----:B------:R-:W4:Y:S02]  /*b9f0*/  @!P0 SYNCS.PHASECHK.TRANS64 P0, [R103+URZ+0x100], R4 ;  /* 0x00010004670085a7 */ /* 0x000f2400080010ff */
[----:B----4-:R-:W-:Y:S05]  /*ba00*/  @!P0 BRA `(.L_x_151) ;  /* 0xfffffffc00f08947 */ /* 0x010fea000383ffff */
[----:B------:R-:W-:Y:S05]  /*ba10*/  BRA `(.L_x_150) ;  /* 0xffffffe000407947 */ /* 0x000fea000383ffff */
        .weak           $__internal_0_$__cuda_sm10x_tcgen05_guardrail_trap_col_being_dealloced_not_returned_by_alloc
        .type           $__internal_0_$__cuda_sm10x_tcgen05_guardrail_trap_col_being_dealloced_not_returned_by_alloc,@function
        .size           $__internal_0_$__cuda_sm10x_tcgen05_guardrail_trap_col_being_dealloced_not_returned_by_alloc,($__internal_1_$__cuda_sm10x_tcgen05_guardrail_trap_phase_invalid_during_alloc - $__internal_0_$__cuda_sm10x_tcgen05_guardrail_trap_col_being_dealloced_not_returned_by_alloc)
$__internal_0_$__cuda_sm10x_tcgen05_guardrail_trap_col_being_dealloced_not_returned_by_alloc:
[----:B------:R-:W-:Y:S05]  /*ba20*/  BPT.TRAP 0x1 ;  /* 0x000000040000795c */ /* 0x000fea0000300000 */
[----:B------:R-:W-:-:S04]  /*ba30*/  HFMA2 R3, -RZ, RZ, 0, 0 ;  /* 0x00000000ff037431 */ /* 0x000fc800000001ff */
[----:B------:R-:W-:Y:S05]  /*ba40*/  RET.REL.NODEC R2 `(_ZN7cutlass13device_kernelINS_4gemm6kernel13GemmUniversalIN4cute5tupleIJiiiiEEENS1_10collective13CollectiveMmaINS1_35MainloopSm100TmaUmmaWarpSpecializedILi16ELi2ELi4ENS5_IJNS4_1CILi4EEESB_NSA_ILi1EEEEEEEENS5_IJNSA_ILi128EEENSA_ILi256EEENSA_ILi64EEEEEENS_12float_e5m2_tENS5_IJlSC_lEEESJ_SK_NS4_8TiledMMAINS4_8MMA_AtomIJNS4_10MMA_TraitsINS4_25SM100_MMA_F8F6F4_2x1SM_SSEJSJ_SJ_fSF_SG_NS4_17integral_constantINS4_4UMMA5MajorELSR_0EEESS_NSP_INSQ_7ScaleInELST_0EEESU_EEEEEENS4_6LayoutINS5_IJSC_SC_SC_EEENS5_IJNSA_ILi0EEESZ_SZ_EEEEENS5_IJNS4_10UnderscoreES12_S12_EEEEENS4_28SM100_TMA_2SM_LOAD_MULTICASTENS4_14ComposedLayoutINS4_7SwizzleILi2ELi4ELi3EEENS4_18smem_ptr_flag_bitsILi8EEENSX_INS5_IJNSA_ILi8EEESH_EEENS5_IJSH_SC_EEEEEEEvNS4_8identityES15_S1F_vS1G_EENS_8epilogue10collective18CollectiveEpilogueINS1I_23Sm100TmaWarpSpecializedILi4ELi2ELi32ELb0ELb0EEEJNS5_IJSH_SG_SH_EEENS5_IJNSX_ISH_SC_EENSX_INS5_IJNSA_ILi32EEENSA_ILi2EEEEEENS5_IJSC_SF_EEEEEEEESJ_SK_SJ_SK_NS1I_6fusion15FusionCallbacksIS1M_NS1V_17LinearCombinationISJ_fSJ_fLNS_15FloatRoundStyleE2EEES1N_S1U_JEEENS4_5SM1004TMEM4LOAD26SM100_TMEM_LOAD_32dp32b32xENS4_13SM90_TMA_LOADENS16_INS17_ILi1ELi4ELi3EEES1A_NSX_INS5_IJS1B_S1P_EEENS5_IJS1P_SC_EEEEEEENS4_39AutoVectorizingCopyWithAssumedAlignmentILi128EEENS4_14SM90_TMA_STOREES2A_S2C_S2C_EEEvvEEEEvNT_6ParamsE) ;  /* 0xffffff44026c7950 */ /* 0x000fea0003c3ffff */
        .weak           $__internal_1_$__cuda_sm10x_tcgen05_guardrail_trap_phase_invalid_during_alloc
        .type           $__internal_1_$__cuda_sm10x_tcgen05_guardrail_trap_phase_invalid_during_alloc,@function
        .size           $__internal_1_$__cuda_sm10x_tcgen05_guardrail_trap_phase_invalid_during_alloc,($__internal_2_$__cuda_sm10x_tcgen05_guardrail_trap_unallocated_columns_being_dealloced - $__internal_1_$__cuda_sm10x_tcgen05_guardrail_trap_phase_invalid_during_alloc)
$__internal_1_$__cuda_sm10x_tcgen05_guardrail_trap_phase_invalid_during_alloc:
[----:B------:R-:W-:Y:S05]  /*ba50*/  BPT.TRAP 0x1 ;  /* 0x000000040000795c */ /* 0x000fea0000300000 */
[----:B------:R-:W-:-:S04]  /*ba60*/  MOV R5, 0x0 ;  /* 0x0000000000057802 */ /* 0x000fc80000000f00 */
[----:B------:R-:W-:Y:S05]  /*ba70*/  RET.REL.NODEC R4 `(_ZN7cutlass13device_kernelINS_4gemm6kernel13GemmUniversalIN4cute5tupleIJiiiiEEENS1_10collective13CollectiveMmaINS1_35MainloopSm100TmaUmmaWarpSpecializedILi16ELi2ELi4ENS5_IJNS4_1CILi4EEESB_NSA_ILi1EEEEEEEENS5_IJNSA_ILi128EEENSA_ILi256EEENSA_ILi64EEEEEENS_12float_e5m2_tENS5_IJlSC_lEEESJ_SK_NS4_8TiledMMAINS4_8MMA_AtomIJNS4_10MMA_TraitsINS4_25SM100_MMA_F8F6F4_2x1SM_SSEJSJ_SJ_fSF_SG_NS4_17integral_constantINS4_4UMMA5MajorELSR_0EEESS_NSP_INSQ_7ScaleInELST_0EEESU_EEEEEENS4_6LayoutINS5_IJSC_SC_SC_EEENS5_IJNSA_ILi0EEESZ_SZ_EEEEENS5_IJNS4_10UnderscoreES12_S12_EEEEENS4_28SM100_TMA_2SM_LOAD_MULTICASTENS4_14ComposedLayoutINS4_7SwizzleILi2ELi4ELi3EEENS4_18smem_ptr_flag_bitsILi8EEENSX_INS5_IJNSA_ILi8EEESH_EEENS5_IJSH_SC_EEEEEEEvNS4_8identityES15_S1F_vS1G_EENS_8epilogue10collective18CollectiveEpilogueINS1I_23Sm100TmaWarpSpecializedILi4ELi2ELi32ELb0ELb0EEEJNS5_IJSH_SG_SH_EEENS5_IJNSX_ISH_SC_EENSX_INS5_IJNSA_ILi32EEENSA_ILi2EEEEEENS5_IJSC_SF_EEEEEEEESJ_SK_SJ_SK_NS1I_6fusion15FusionCallbacksIS1M_NS1V_17LinearCombinationISJ_fSJ_fLNS_15FloatRoundStyleE2EEES1N_S1U_JEEENS4_5SM1004TMEM4LOAD26SM100_TMEM_LOAD_32dp32b32xENS4_13SM90_TMA_LOADENS16_INS17_ILi1ELi4ELi3EEES1A_NSX_INS5_IJS1B_S1P_EEENS5_IJS1P_SC_EEEEEEENS4_39AutoVectorizingCopyWithAssumedAlignmentILi128EEENS4_14SM90_TMA_STOREES2A_S2C_S2C_EEEvvEEEEvNT_6ParamsE) ;  /* 0xffffff4404607950 */ /* 0x000fea0003c3ffff */
        .weak           $__internal_2_$__cuda_sm10x_tcgen05_guardrail_trap_unallocated_columns_being_dealloced
        .type           $__internal_2_$__cuda_sm10x_tcgen05_guardrail_trap_unallocated_columns_being_dealloced,@function
        .size           $__internal_2_$__cuda_sm10x_tcgen05_guardrail_trap_unallocated_columns_being_dealloced,(.L_x_228 - $__internal_2_$__cuda_sm10x_tcgen05_guardrail_trap_unallocated_columns_being_dealloced)
$__internal_2_$__cuda_sm10x_tcgen05_guardrail_trap_unallocated_columns_being_dealloced:
[----:B------:R-:W-:Y:S05]  /*ba80*/  BPT.TRAP 0x1 ;  /* 0x000000040000795c */ /* 0x000fea0000300000 */
[----:B------:R-:W-:-:S04]  /*ba90*/  HFMA2 R3, -RZ, RZ, 0, 0 ;  /* 0x00000000ff037431 */ /* 0x000fc800000001ff */
[----:B------:R-:W-:Y:S05]  /*baa0*/  RET.REL.NODEC R2 `(_ZN7cutlass13device_kernelINS_4gemm6kernel13GemmUniversalIN4cute5tupleIJiiiiEEENS1_10collective13CollectiveMmaINS1_35MainloopSm100TmaUmmaWarpSpecializedILi16ELi2ELi4ENS5_IJNS4_1CILi4EEESB_NSA_ILi1EEEEEEEENS5_IJNSA_ILi128EEENSA_ILi256EEENSA_ILi64EEEEEENS_12float_e5m2_tENS5_IJlSC_lEEESJ_SK_NS4_8TiledMMAINS4_8MMA_AtomIJNS4_10MMA_TraitsINS4_25SM100_MMA_F8F6F4_2x1SM_SSEJSJ_SJ_fSF_SG_NS4_17integral_constantINS4_4UMMA5MajorELSR_0EEESS_NSP_INSQ_7ScaleInELST_0EEESU_EEEEEENS4_6LayoutINS5_IJSC_SC_SC_EEENS5_IJNSA_ILi0EEESZ_SZ_EEEEENS5_IJNS4_10UnderscoreES12_S12_EEEEENS4_28SM100_TMA_2SM_LOAD_MULTICASTENS4_14ComposedLayoutINS4_7SwizzleILi2ELi4ELi3EEENS4_18smem_ptr_flag_bitsILi8EEENSX_INS5_IJNSA_ILi8EEESH_EEENS5_IJSH_SC_EEEEEEEvNS4_8identityES15_S1F_vS1G_EENS_8epilogue10collective18CollectiveEpilogueINS1I_23Sm100TmaWarpSpecializedILi4ELi2ELi32ELb0ELb0EEEJNS5_IJSH_SG_SH_EEENS5_IJNSX_ISH_SC_EENSX_INS5_IJNSA_ILi32EEENSA_ILi2EEEEEENS5_IJSC_SF_EEEEEEEESJ_SK_SJ_SK_NS1I_6fusion15FusionCallbacksIS1M_NS1V_17LinearCombinationISJ_fSJ_fLNS_15FloatRoundStyleE2EEES1N_S1U_JEEENS4_5SM1004TMEM4LOAD26SM100_TMEM_LOAD_32dp32b32xENS4_13SM90_TMA_LOADENS16_INS17_ILi1ELi4ELi3EEES1A_NSX_INS5_IJS1B_S1P_EEENS5_IJS1P_SC_EEEEEEENS4_39AutoVectorizingCopyWithAssumedAlignmentILi128EEENS4_14SM90_TMA_STOREES2A_S2C_S2C_EEEvvEEEEvNT_6ParamsE) ;  /* 0xffffff4402547950 */ /* 0x000fea0003c3ffff */
.L_x_227:
[----:B------:R-:W-:-:S00]  /*bab0*/  BRA `(.L_x_227) ;  /* 0xfffffffc00fc7947 */ /* 0x000fc0000383ffff */
[----:B------:R-:W-:-:S00]  /*bac0*/  NOP ;  /* 0x0000000000007918 */ /* 0x000fc00000000000 */
        /* <DEDUP_REMOVED lines=11> */
.L_x_228:


//--------------------- .nv.global.init           --------------------------
	.section	.nv.global.init,"aw",@progbits
.nv.global.init:
	.type		$str$27,@object
	.size		$str$27,($str$28 - $str$27)
$str$27:
        /*0000*/ 	.byte	0x28, 0x61, 0x64, 0x64, 0x72, 0x65, 0x73, 0x73, 0x20, 0x26, 0x20, 0x6d, 0x61, 0x73, 0x6b, 0x29
        /*0010*/ 	.byte	0x20, 0x3d, 0x3d, 0x20, 0x30, 0x00
	.type		$str$28,@object
	.size		$str$28,($str$26 - $str$28)
$str$28:
        /*0016*/ 	.byte	0x2f, 0x74, 0x6d, 0x70, 0x2f, 0x63, 0x75, 0x74, 0x6c, 0x61, 0x73, 0x73, 0x5f, 0x73, 0x77, 0x65
        /*0026*/ 	.byte	0x65, 0x70, 0x5f, 0x73, 0x72, 0x63, 0x2f, 0x69, 0x6e, 0x63, 0x6c, 0x75, 0x64, 0x65, 0x2f, 0x63
        /*0036*/ 	.byte	0x75, 0x74, 0x65, 0x2f, 0x70, 0x6f, 0x69, 0x6e, 0x74, 0x65, 0x72, 0x5f, 0x66, 0x6c, 0x61, 0x67
        /*0046*/ 	.byte	0x67, 0x65, 0x64, 0x2e, 0x68, 0x70, 0x70, 0x00
	.type		$str$26,@object
	.size		$str$26,($str$25 - $str$26)
$str$26:
        /*004e*/ 	.byte	0x2f, 0x74, 0x6d, 0x70, 0x2f, 0x63, 0x75, 0x74, 0x6c, 0x61, 0x73, 0x73, 0x5f, 0x73, 0x77, 0x65
        /*005e*/ 	.byte	0x65, 0x70, 0x5f, 0x73, 0x72, 0x63, 0x2f, 0x69, 0x6e, 0x63, 0x6c, 0x75, 0x64, 0x65, 0x2f, 0x63
        /*006e*/ 	.byte	0x75, 0x74, 0x65, 0x2f, 0x61, 0x74, 0x6f, 0x6d, 0x2f, 0x63, 0x6f, 0x70, 0x79, 0x5f, 0x74, 0x72
        /*007e*/ 	.byte	0x61, 0x69, 0x74, 0x73, 0x5f, 0x73, 0x6d, 0x31, 0x30, 0x30, 0x2e, 0x68, 0x70, 0x70, 0x00
	.type		$str$25,@object
	.size		$str$25,(__unnamed_1 - $str$25)
$str$25:
        /*008d*/ 	.byte	0x28, 0x28, 0x75, 0x69, 0x6e, 0x74, 0x33, 0x32, 0x5f, 0x74, 0x28, 0x74, 0x68, 0x72, 0x65, 0x61
        /*009d*/ 	.byte	0x64, 0x49, 0x64, 0x78, 0x2e, 0x78, 0x29, 0x20, 0x2f, 0x20, 0x33, 0x32, 0x29, 0x20, 0x25, 0x20
        /*00ad*/ 	.byte	0x34, 0x29, 0x20, 0x3d, 0x3d, 0x20, 0x28, 0x28, 0x28, 0x74, 0x6d, 0x65, 0x6d, 0x5f, 0x61, 0x64
        /*00bd*/ 	.byte	0x64, 0x72, 0x20, 0x3e, 0x3e, 0x20, 0x31, 0x36, 0x29, 0x20, 0x2f, 0x20, 0x33, 0x32, 0x29, 0x20
        /*00cd*/ 	.byte	0x25, 0x20, 0x34, 0x29, 0x00
	.type		__unnamed_1,@object
	.size		__unnamed_1,(__unnamed_2 - __unnamed_1)
__unnamed_1:
        /*00d2*/ 	.byte	0x61, 0x75, 0x74, 0x6f, 0x20, 0x63, 0x75, 0x74, 0x65, 0x3a, 0x3a, 0x61, 0x73, 0x5f, 0x70, 0x6f
        /* <DEDUP_REMOVED lines=24> */
        /*0262*/ 	.byte	0x3a, 0x3a, 0x43, 0x3c, 0x34, 0x30, 0x39, 0x36, 0x3e, 0x3e, 0x3e, 0x3e, 0x5d, 0x00
	.type		__unnamed_2,@object
	.size		__unnamed_2,(__unnamed_3 - __unnamed_2)
__unnamed_2:
        /* <DEDUP_REMOVED lines=26> */
	.type		__unnamed_3,@object
	.size		__unnamed_3,(.L_3 - __unnamed_3)
__unnamed_3:
        /* <DEDUP_REMOVED lines=40> */
        /*068e*/ 	.byte	0x74, 0x65, 0x3a, 0x3a, 0x43, 0x3c, 0x30, 0x3e, 0x3e, 0x3e, 0x3e, 0x5d, 0x00
.L_3:


//--------------------- .nv.shared._ZN7cutlass13device_kernelINS_4gemm6kernel13GemmUniversalIN4cute5tupleIJiiiiEEENS1_10collective13CollectiveMmaINS1_35MainloopSm100TmaUmmaWarpSpecializedILi16ELi2ELi4ENS5_IJNS4_1CILi4EEESB_NSA_ILi1EEEEEEEENS5_IJNSA_ILi128EEENSA_ILi256EEENSA_ILi64EEEEEENS_12float_e5m2_tENS5_IJlSC_lEEESJ_SK_NS4_8TiledMMAINS4_8MMA_AtomIJNS4_10MMA_TraitsINS4_25SM100_MMA_F8F6F4_2x1SM_SSEJSJ_SJ_fSF_SG_NS4_17integral_constantINS4_4UMMA5MajorELSR_0EEESS_NSP_INSQ_7ScaleInELST_0EEESU_EEEEEENS4_6LayoutINS5_IJSC_SC_SC_EEENS5_IJNSA_ILi0EEESZ_SZ_EEEEENS5_IJNS4_10UnderscoreES12_S12_EEEEENS4_28SM100_TMA_2SM_LOAD_MULTICASTENS4_14ComposedLayoutINS4_7SwizzleILi2ELi4ELi3EEENS4_18smem_ptr_flag_bitsILi8EEENSX_INS5_IJNSA_ILi8EEESH_EEENS5_IJSH_SC_EEEEEEEvNS4_8identityES15_S1F_vS1G_EENS_8epilogue10collective18CollectiveEpilogueINS1I_23Sm100TmaWarpSpecializedILi4ELi2ELi32ELb0ELb0EEEJNS5_IJSH_SG_SH_EEENS5_IJNSX_ISH_SC_EENSX_INS5_IJNSA_ILi32EEENSA_ILi2EEEEEENS5_IJSC_SF_EEEEEEEESJ_SK_SJ_SK_NS1I_6fusion15FusionCallbacksIS1M_NS1V_17LinearCombinationISJ_fSJ_fLNS_15FloatRoundStyleE2EEES1N_S1U_JEEENS4_5SM1004TMEM4LOAD26SM100_TMEM_LOAD_32dp32b32xENS4_13SM90_TMA_LOADENS16_INS17_ILi1ELi4ELi3EEES1A_NSX_INS5_IJS1B_S1P_EEENS5_IJS1P_SC_EEEEEEENS4_39AutoVectorizingCopyWithAssumedAlignmentILi128EEENS4_14SM90_TMA_STOREES2A_S2C_S2C_EEEvvEEEEvNT_6ParamsE --------------------------
	.section	.nv.shared._ZN7cutlass13device_kernelINS_4gemm6kernel13GemmUniversalIN4cute5tupleIJiiiiEEENS1_10collective13CollectiveMmaINS1_35MainloopSm100TmaUmmaWarpSpecializedILi16ELi2ELi4ENS5_IJNS4_1CILi4EEESB_NSA_ILi1EEEEEEEENS5_IJNSA_ILi128EEENSA_ILi256EEENSA_ILi64EEEEEENS_12float_e5m2_tENS5_IJlSC_lEEESJ_SK_NS4_8TiledMMAINS4_8MMA_AtomIJNS4_10MMA_TraitsINS4_25SM100_MMA_F8F6F4_2x1SM_SSEJSJ_SJ_fSF_SG_NS4_17integral_constantINS4_4UMMA5MajorELSR_0EEESS_NSP_INSQ_7ScaleInELST_0EEESU_EEEEEENS4_6LayoutINS5_IJSC_SC_SC_EEENS5_IJNSA_ILi0EEESZ_SZ_EEEEENS5_IJNS4_10UnderscoreES12_S12_EEEEENS4_28SM100_TMA_2SM_LOAD_MULTICASTENS4_14ComposedLayoutINS4_7SwizzleILi2ELi4ELi3EEENS4_18smem_ptr_flag_bitsILi8EEENSX_INS5_IJNSA_ILi8EEESH_EEENS5_IJSH_SC_EEEEEEEvNS4_8identityES15_S1F_vS1G_EENS_8epilogue10collective18CollectiveEpilogueINS1I_23Sm100TmaWarpSpecializedILi4ELi2ELi32ELb0ELb0EEEJNS5_IJSH_SG_SH_EEENS5_IJNSX_ISH_SC_EENSX_INS5_IJNSA_ILi32EEENSA_ILi2EEEEEENS5_IJSC_SF_EEEEEEEESJ_SK_SJ_SK_NS1I_6fusion15FusionCallbacksIS1M_NS1V_17LinearCombinationISJ_fSJ_fLNS_15FloatRoundStyleE2EEES1N_S1U_JEEENS4_5SM1004TMEM4LOAD26SM100_TMEM_LOAD_32dp32b32xENS4_13SM90_TMA_LOADENS16_INS17_ILi1ELi4ELi3EEES1A_NSX_INS5_IJS1B_S1P_EEENS5_IJS1P_SC_EEEEEEENS4_39AutoVectorizingCopyWithAssumedAlignmentILi128EEENS4_14SM90_TMA_STOREES2A_S2C_S2C_EEEvvEEEEvNT_6ParamsE,"aw",@nobits
	.sectionflags	@""
	.align	16
	.zero		1024


//--------------------- .nv.shared.reserved.0     --------------------------
	.section	.nv.shared.reserved.0,"aw",@nobits
	.weak		__nv_reservedSMEM_offset_0_alias
	.size		__nv_reservedSMEM_offset_0_alias, 0, 64
	.other		__nv_reservedSMEM_offset_0_alias,@"STO_CUDA_RESERVED_SHARED STV_DEFAULT"
__nv_reservedSMEM_offset_0_alias:
	.zero		0
.nv.shared.reserved.0:
	.zero		64
	.weak		__nv_reservedSMEM_tcgen05_partition
	.type		__nv_reservedSMEM_tcgen05_partition,@object
	.size		__nv_reservedSMEM_tcgen05_partition,(.L_0 - __nv_reservedSMEM_tcgen05_partition)
__nv_reservedSMEM_tcgen05_partition:
	.zero		32
.L_0:


//--------------------- .nv.global                --------------------------
	.section	.nv.global,"aw",@nobits
.nv.global:
	.type		_ZN40_INTERNAL_8b4793d5_4_k_cu_4fa96c2a_193084cute1_E,@object
	.size		_ZN40_INTERNAL_8b4793d5_4_k_cu_4fa96c2a_193084cute1_E,(_ZN40_INTERNAL_8b4793d5_4_k_cu_4fa96c2a_193084cuda3std3__45__cpo6cbeginE - _ZN40_INTERNAL_8b4793d5_4_k_cu_4fa96c2a_193084cute1_E)
_ZN40_INTERNAL_8b4793d5_4_k_cu_4fa96c2a_193084cute1_E:
	.zero		1
	.type		_ZN40_INTERNAL_8b4793d5_4_k_cu_4fa96c2a_193084cuda3std3__45__cpo6cbeginE,@object
	.size		_ZN40_INTERNAL_8b4793d5_4_k_cu_4fa96c2a_193084cuda3std3__45__cpo6cbeginE,(_ZN40_INTERNAL_8b4793d5_4_k_cu_4fa96c2a_193084cuda3std3__48in_placeE - _ZN40_INTERNAL_8b4793d5_4_k_cu_4fa96c2a_193084cuda3std3__45__cpo6cbeginE)
_ZN40_INTERNAL_8b4793d5_4_k_cu_4fa96c2a_193084cuda3std3__45__cpo6cbeginE:
	.zero		1
	.type		_ZN40_INTERNAL_8b4793d5_4_k_cu_4fa96c2a_193084cuda3std3__48in_placeE,@object
	.size		_ZN40_INTERNAL_8b4793d5_4_k_cu_4fa96c2a_193084cuda3std3__48in_placeE,(_ZN40_INTERNAL_8b4793d5_4_k_cu_4fa96c2a_193084cuda3std6ranges3__45__cpo9iter_moveE - _ZN40_INTERNAL_8b4793d5_4_k_cu_4fa96c2a_193084cuda3std3__48in_placeE)
_ZN40_INTERNAL_8b4793d5_4_k_cu_4fa96c2a_193084cuda3std3__48in_placeE:
	.zero		1
	.type		_ZN40_INTERNAL_8b4793d5_4_k_cu_4fa96c2a_193084cuda3std6ranges3__45__cpo9iter_moveE,@object
	.size		_ZN40_INTERNAL_8b4793d5_4_k_cu_4fa96c2a_193084cuda3std6ranges3__45__cpo9iter_moveE,(_ZN40_INTERNAL_8b4793d5_4_k_cu_4fa96c2a_193084cuda3std3__45__cpo5beginE - _ZN40_INTERNAL_8b4793d5_4_k_cu_4fa96c2a_193084cuda3std6ranges3__45__cpo9iter_moveE)
_ZN40_INTERNAL_8b4793d5_4_k_cu_4fa96c2a_193084cuda3std6ranges3__45__cpo9iter_moveE:
	.zero		1
	.type		_ZN40_INTERNAL_8b4793d5_4_k_cu_4fa96c2a_193084cuda3std3__45__cpo5beginE,@object
	.size		_ZN40_INTERNAL_8b4793d5_4_k_cu_4fa96c2a_193084cuda3std3__45__cpo5beginE,(_ZN40_INTERNAL_8b4793d5_4_k_cu_4fa96c2a_193084cuda3std3__442_GLOBAL__N__8b4793d5_4_k_cu_4fa96c2a_193086ignoreE - _ZN40_INTERNAL_8b4793d5_4_k_cu_4fa96c2a_193084cuda3std3__45__cpo5beginE)
_ZN40_INTERNAL_8b4793d5_4_k_cu_4fa96c2a_193084cuda3std3__45__cpo5beginE:
	.zero		1
	.type		_ZN40_INTERNAL_8b4793d5_4_k_cu_4fa96c2a_193084cuda3std3__442_GLOBAL__N__8b4793d5_4_k_cu_4fa96c2a_193086ignoreE,@object
	.size		_ZN40_INTERNAL_8b4793d5_4_k_cu_4fa96c2a_193084cuda3std3__442_GLOBAL__N__8b4793d5_4_k_cu_4fa96c2a_193086ignoreE,(_ZN40_INTERNAL_8b4793d5_4_k_cu_4fa96c2a_193084cute7productE - _ZN40_INTERNAL_8b4793d5_4_k_cu_4fa96c2a_193084cuda3std3__442_GLOBAL__N__8b4793d5_4_k_cu_4fa96c2a_193086ignoreE)
_ZN40_INTERNAL_8b4793d5_4_k_cu_4fa96c2a_193084cuda3std3__442_GLOBAL__N__8b4793d5_4_k_cu_4fa96c2a_193086ignoreE:
	.zero		1
	.type		_ZN40_INTERNAL_8b4793d5_4_k_cu_4fa96c2a_193084cute7productE,@object
	.size		_ZN40_INTERNAL_8b4793d5_4_k_cu_4fa96c2a_193084cute7productE,(_ZN40_INTERNAL_8b4793d5_4_k_cu_4fa96c2a_193084cuda3std3__45__cpo3endE - _ZN40_INTERNAL_8b4793d5_4_k_cu_4fa96c2a_193084cute7productE)
_ZN40_INTERNAL_8b4793d5_4_k_cu_4fa96c2a_193084cute7productE:
	.zero		1
	.type		_ZN40_INTERNAL_8b4793d5_4_k_cu_4fa96c2a_193084cuda3std3__45__cpo3endE,@object
	.size		_ZN40_INTERNAL_8b4793d5_4_k_cu_4fa96c2a_193084cuda3std3__45__cpo3endE,(_ZN40_INTERNAL_8b4793d5_4_k_cu_4fa96c2a_193084cuda3std3__419piecewise_constructE - _ZN40_INTERNAL_8b4793d5_4_k_cu_4fa96c2a_193084cuda3std3__45__cpo3endE)
_ZN40_INTERNAL_8b4793d5_4_k_cu_4fa96c2a_193084cuda3std3__45__cpo3endE:
	.zero		1
	.type		_ZN40_INTERNAL_8b4793d5_4_k_cu_4fa96c2a_193084cuda3std3__419piecewise_constructE,@object
	.size		_ZN40_INTERNAL_8b4793d5_4_k_cu_4fa96c2a_193084cuda3std3__419piecewise_constructE,(_ZN40_INTERNAL_8b4793d5_4_k_cu_4fa96c2a_193084cuda3std3__45__cpo4cendE - _ZN40_INTERNAL_8b4793d5_4_k_cu_4fa96c2a_193084cuda3std3__419piecewise_constructE)
_ZN40_INTERNAL_8b4793d5_4_k_cu_4fa96c2a_193084cuda3std3__419piecewise_constructE:
	.zero		1
	.type		_ZN40_INTERNAL_8b4793d5_4_k_cu_4fa96c2a_193084cuda3std3__45__cpo4cendE,@object
	.size		_ZN40_INTERNAL_8b4793d5_4_k_cu_4fa96c2a_193084cuda3std3__45__cpo4cendE,(_ZN40_INTERNAL_8b4793d5_4_k_cu_4fa96c2a_193084cuda3std6ranges3__45__cpo4swapE - _ZN40_INTERNAL_8b4793d5_4_k_cu_4fa96c2a_193084cuda3std3__45__cpo4cendE)
_ZN40_INTERNAL_8b4793d5_4_k_cu_4fa96c2a_193084cuda3std3__45__cpo4cendE:
	.zero		1
	.type		_ZN40_INTERNAL_8b4793d5_4_k_cu_4fa96c2a_193084cuda3std6ranges3__45__cpo4swapE,@object
	.size		_ZN40_INTERNAL_8b4793d5_4_k_cu_4fa96c2a_193084cuda3std6ranges3__45__cpo4swapE,(.L_11 - _ZN40_INTERNAL_8b4793d5_4_k_cu_4fa96c2a_193084cuda3std6ranges3__45__cpo4swapE)
_ZN40_INTERNAL_8b4793d5_4_k_cu_4fa96c2a_193084cuda3std6ranges3__45__cpo4swapE:
	.zero		1
.L_11:


//--------------------- .nv.constant0._ZN7cutlass13device_kernelINS_4gemm6kernel13GemmUniversalIN4cute5tupleIJiiiiEEENS1_10collective13CollectiveMmaINS1_35MainloopSm100TmaUmmaWarpSpecializedILi16ELi2ELi4ENS5_IJNS4_1CILi4EEESB_NSA_ILi1EEEEEEEENS5_IJNSA_ILi128EEENSA_ILi256EEENSA_ILi64EEEEEENS_12float_e5m2_tENS5_IJlSC_lEEESJ_SK_NS4_8TiledMMAINS4_8MMA_AtomIJNS4_10MMA_TraitsINS4_25SM100_MMA_F8F6F4_2x1SM_SSEJSJ_SJ_fSF_SG_NS4_17integral_constantINS4_4UMMA5MajorELSR_0EEESS_NSP_INSQ_7ScaleInELST_0EEESU_EEEEEENS4_6LayoutINS5_IJSC_SC_SC_EEENS5_IJNSA_ILi0EEESZ_SZ_EEEEENS5_IJNS4_10UnderscoreES12_S12_EEEEENS4_28SM100_TMA_2SM_LOAD_MULTICASTENS4_14ComposedLayoutINS4_7SwizzleILi2ELi4ELi3EEENS4_18smem_ptr_flag_bitsILi8EEENSX_INS5_IJNSA_ILi8EEESH_EEENS5_IJSH_SC_EEEEEEEvNS4_8identityES15_S1F_vS1G_EENS_8epilogue10collective18CollectiveEpilogueINS1I_23Sm100TmaWarpSpecializedILi4ELi2ELi32ELb0ELb0EEEJNS5_IJSH_SG_SH_EEENS5_IJNSX_ISH_SC_EENSX_INS5_IJNSA_ILi32EEENSA_ILi2EEEEEENS5_IJSC_SF_EEEEEEEESJ_SK_SJ_SK_NS1I_6fusion15FusionCallbacksIS1M_NS1V_17LinearCombinationISJ_fSJ_fLNS_15FloatRoundStyleE2EEES1N_S1U_JEEENS4_5SM1004TMEM4LOAD26SM100_TMEM_LOAD_32dp32b32xENS4_13SM90_TMA_LOADENS16_INS17_ILi1ELi4ELi3EEES1A_NSX_INS5_IJS1B_S1P_EEENS5_IJS1P_SC_EEEEEEENS4_39AutoVectorizingCopyWithAssumedAlignmentILi128EEENS4_14SM90_TMA_STOREES2A_S2C_S2C_EEEvvEEEEvNT_6ParamsE --------------------------
	.section	.nv.constant0._ZN7cutlass13device_kernelINS_4gemm6kernel13GemmUniversalIN4cute5tupleIJiiiiEEENS1_10collective13CollectiveMmaINS1_35MainloopSm100TmaUmmaWarpSpecializedILi16ELi2ELi4ENS5_IJNS4_1CILi4EEESB_NSA_ILi1EEEEEEEENS5_IJNSA_ILi128EEENSA_ILi256EEENSA_ILi64EEEEEENS_12float_e5m2_tENS5_IJlSC_lEEESJ_SK_NS4_8TiledMMAINS4_8MMA_AtomIJNS4_10MMA_TraitsINS4_25SM100_MMA_F8F6F4_2x1SM_SSEJSJ_SJ_fSF_SG_NS4_17integral_constantINS4_4UMMA5MajorELSR_0EEESS_NSP_INSQ_7ScaleInELST_0EEESU_EEEEEENS4_6LayoutINS5_IJSC_SC_SC_EEENS5_IJNSA_ILi0EEESZ_SZ_EEEEENS5_IJNS4_10UnderscoreES12_S12_EEEEENS4_28SM100_TMA_2SM_LOAD_MULTICASTENS4_14ComposedLayoutINS4_7SwizzleILi2ELi4ELi3EEENS4_18smem_ptr_flag_bitsILi8EEENSX_INS5_IJNSA_ILi8EEESH_EEENS5_IJSH_SC_EEEEEEEvNS4_8identityES15_S1F_vS1G_EENS_8epilogue10collective18CollectiveEpilogueINS1I_23Sm100TmaWarpSpecializedILi4ELi2ELi32ELb0ELb0EEEJNS5_IJSH_SG_SH_EEENS5_IJNSX_ISH_SC_EENSX_INS5_IJNSA_ILi32EEENSA_ILi2EEEEEENS5_IJSC_SF_EEEEEEEESJ_SK_SJ_SK_NS1I_6fusion15FusionCallbacksIS1M_NS1V_17LinearCombinationISJ_fSJ_fLNS_15FloatRoundStyleE2EEES1N_S1U_JEEENS4_5SM1004TMEM4LOAD26SM100_TMEM_LOAD_32dp32b32xENS4_13SM90_TMA_LOADENS16_INS17_ILi1ELi4ELi3EEES1A_NSX_INS5_IJS1B_S1P_EEENS5_IJS1P_SC_EEEEEEENS4_39AutoVectorizingCopyWithAssumedAlignmentILi128EEENS4_14SM90_TMA_STOREES2A_S2C_S2C_EEEvvEEEEvNT_6ParamsE,"a",@progbits
	.sectionflags	@""
	.align	4
.nv.constant0._ZN7cutlass13device_kernelINS_4gemm6kernel13GemmUniversalIN4cute5tupleIJiiiiEEENS1_10collective13CollectiveMmaINS1_35MainloopSm100TmaUmmaWarpSpecializedILi16ELi2ELi4ENS5_IJNS4_1CILi4EEESB_NSA_ILi1EEEEEEEENS5_IJNSA_ILi128EEENSA_ILi256EEENSA_ILi64EEEEEENS_12float_e5m2_tENS5_IJlSC_lEEESJ_SK_NS4_8TiledMMAINS4_8MMA_AtomIJNS4_10MMA_TraitsINS4_25SM100_MMA_F8F6F4_2x1SM_SSEJSJ_SJ_fSF_SG_NS4_17integral_constantINS4_4UMMA5MajorELSR_0EEESS_NSP_INSQ_7ScaleInELST_0EEESU_EEEEEENS4_6LayoutINS5_IJSC_SC_SC_EEENS5_IJNSA_ILi0EEESZ_SZ_EEEEENS5_IJNS4_10UnderscoreES12_S12_EEEEENS4_28SM100_TMA_2SM_LOAD_MULTICASTENS4_14ComposedLayoutINS4_7SwizzleILi2ELi4ELi3EEENS4_18smem_ptr_flag_bitsILi8EEENSX_INS5_IJNSA_ILi8EEESH_EEENS5_IJSH_SC_EEEEEEEvNS4_8identityES15_S1F_vS1G_EENS_8epilogue10collective18CollectiveEpilogueINS1I_23Sm100TmaWarpSpecializedILi4ELi2ELi32ELb0ELb0EEEJNS5_IJSH_SG_SH_EEENS5_IJNSX_ISH_SC_EENSX_INS5_IJNSA_ILi32EEENSA_ILi2EEEEEENS5_IJSC_SF_EEEEEEEESJ_SK_SJ_SK_NS1I_6fusion15FusionCallbacksIS1M_NS1V_17LinearCombinationISJ_fSJ_fLNS_15FloatRoundStyleE2EEES1N_S1U_JEEENS4_5SM1004TMEM4LOAD26SM100_TMEM_LOAD_32dp32b32xENS4_13SM90_TMA_LOADENS16_INS17_ILi1ELi4ELi3EEES1A_NSX_INS5_IJS1B_S1P_EEENS5_IJS1P_SC_EEEEEEENS4_39AutoVectorizingCopyWithAssumedAlignmentILi128EEENS4_14SM90_TMA_STOREES2A_S2C_S2C_EEEvvEEEEvNT_6ParamsE:
	.zero		2944


//--------------------- SYMBOLS --------------------------

	.type		.nv.reservedSmem.offset0,@object
	.size		.nv.reservedSmem.offset0,0x4
	.type		.nv.reservedSmem.cap,@object
	.size		.nv.reservedSmem.cap,0x4
	.type		__assertfail,@function
